	.target	sm_90a

	.elftype	@"ET_EXEC"


//--------------------- .note.nv.tkinfo           --------------------------
	.section	.note.nv.tkinfo,"",@"SHT_NOTE"
	.sectionflags	@"SHF_NOTE_NV_TKINFO"
	.tkinfo
        /*0018*/ 	.word	0x00000002
        /*0030*/ 	.string	""
        /*0030*/ 	.string	"ptxas"
        /*0030*/ 	.string	"Cuda compilation tools, release 13.0, V13.0.88"
        /*0030*/ 	.string	"Build cuda_13.0.r13.0/compiler.36424714_0"
        /*0030*/ 	.string	"-arch sm_90a -m 64 "



//--------------------- .note.nv.cuinfo           --------------------------
	.section	.note.nv.cuinfo,"",@"SHT_NOTE"
	.sectionflags	@"SHF_NOTE_NV_CUINFO"
        /*0018*/ 	.short	0x0002
        /*001a*/ 	.short	0x005a
        /*001c*/ 	.short	0x0082
	.zero		2


//--------------------- .nv.info                  --------------------------
	.section	.nv.info,"",@"SHT_CUDA_INFO"
	.align	4


	//----- nvinfo : EIATTR_REGCOUNT
	.align		4
        /*0000*/ 	.byte	0x04, 0x2f
        /*0002*/ 	.short	(.L_15 - .L_14)
	.align		4
.L_14:
        /*0004*/ 	.word	index@(_ZN7cutlass13device_kernelINS_4gemm6kernel13GemmUniversalIN4cute5tupleIJiiiiEEENS1_10collective13CollectiveMmaINS1_34MainloopSm90TmaGmmaWarpSpecializedILi9ENS5_IJNS4_1CILi1EEENSA_ILi8EEESB_EEENS1_35KernelTmaWarpSpecializedCooperativeEEENS5_IJNSA_ILi128EEENSA_ILi64EEENSA_ILi32EEEEEEfNS5_IJlSB_lEEEfSK_NS4_8TiledMMAINS4_8MMA_AtomIJNS4_4SM904GMMA29MMA_64x64x8_F32TF32TF32_SS_TNILNSO_7ScaleInE1ELSQ_1EEEEEENS4_6LayoutINS5_IJNSA_ILi2EEESB_SB_EEENS5_IJSB_NSA_ILi0EEESW_EEEEENS5_IJNS4_10UnderscoreESZ_SZ_EEEEENS4_23SM90_TMA_LOAD_MULTICASTENS4_14ComposedLayoutINS4_7SwizzleILi3ELi4ELi3EEENS4_18smem_ptr_flag_bitsILi32EEENST_INS5_IJSC_SI_EEENS5_IJSI_SB_EEEEEEEvNS4_8identityENS4_13SM90_TMA_LOADES1B_vS1C_EENS_8epilogue10collective6detail29Sm90TmaWarpSpecializedAdapterINS1G_15DefaultEpilogueIfSK_SK_NS1F_6thread17LinearCombinationIfLi1EffLNS1K_9ScaleType4KindE0ELNS_15FloatRoundStyleE2EfEENS1_15EpilogueDefaultEEEEEvvEEEEvNT_6ParamsE)
        /*0008*/ 	.word	0x000000a8


	//----- nvinfo : EIATTR_FRAME_SIZE
	.align		4
.L_15:
        /*000c*/ 	.byte	0x04, 0x11
        /*000e*/ 	.short	(.L_17 - .L_16)
	.align		4
.L_16:
        /*0010*/ 	.word	index@(_ZN7cutlass13device_kernelINS_4gemm6kernel13GemmUniversalIN4cute5tupleIJiiiiEEENS1_10collective13CollectiveMmaINS1_34MainloopSm90TmaGmmaWarpSpecializedILi9ENS5_IJNS4_1CILi1EEENSA_ILi8EEESB_EEENS1_35KernelTmaWarpSpecializedCooperativeEEENS5_IJNSA_ILi128EEENSA_ILi64EEENSA_ILi32EEEEEEfNS5_IJlSB_lEEEfSK_NS4_8TiledMMAINS4_8MMA_AtomIJNS4_4SM904GMMA29MMA_64x64x8_F32TF32TF32_SS_TNILNSO_7ScaleInE1ELSQ_1EEEEEENS4_6LayoutINS5_IJNSA_ILi2EEESB_SB_EEENS5_IJSB_NSA_ILi0EEESW_EEEEENS5_IJNS4_10UnderscoreESZ_SZ_EEEEENS4_23SM90_TMA_LOAD_MULTICASTENS4_14ComposedLayoutINS4_7SwizzleILi3ELi4ELi3EEENS4_18smem_ptr_flag_bitsILi32EEENST_INS5_IJSC_SI_EEENS5_IJSI_SB_EEEEEEEvNS4_8identityENS4_13SM90_TMA_LOADES1B_vS1C_EENS_8epilogue10collective6detail29Sm90TmaWarpSpecializedAdapterINS1G_15DefaultEpilogueIfSK_SK_NS1F_6thread17LinearCombinationIfLi1EffLNS1K_9ScaleType4KindE0ELNS_15FloatRoundStyleE2EfEENS1_15EpilogueDefaultEEEEEvvEEEEvNT_6ParamsE)
        /*0014*/ 	.word	0x00000000


	//----- nvinfo : EIATTR_MIN_STACK_SIZE
	.align		4
.L_17:
        /*0018*/ 	.byte	0x04, 0x12
        /*001a*/ 	.short	(.L_19 - .L_18)
	.align		4
.L_18:
        /*001c*/ 	.word	index@(_ZN7cutlass13device_kernelINS_4gemm6kernel13GemmUniversalIN4cute5tupleIJiiiiEEENS1_10collective13CollectiveMmaINS1_34MainloopSm90TmaGmmaWarpSpecializedILi9ENS5_IJNS4_1CILi1EEENSA_ILi8EEESB_EEENS1_35KernelTmaWarpSpecializedCooperativeEEENS5_IJNSA_ILi128EEENSA_ILi64EEENSA_ILi32EEEEEEfNS5_IJlSB_lEEEfSK_NS4_8TiledMMAINS4_8MMA_AtomIJNS4_4SM904GMMA29MMA_64x64x8_F32TF32TF32_SS_TNILNSO_7ScaleInE1ELSQ_1EEEEEENS4_6LayoutINS5_IJNSA_ILi2EEESB_SB_EEENS5_IJSB_NSA_ILi0EEESW_EEEEENS5_IJNS4_10UnderscoreESZ_SZ_EEEEENS4_23SM90_TMA_LOAD_MULTICASTENS4_14ComposedLayoutINS4_7SwizzleILi3ELi4ELi3EEENS4_18smem_ptr_flag_bitsILi32EEENST_INS5_IJSC_SI_EEENS5_IJSI_SB_EEEEEEEvNS4_8identityENS4_13SM90_TMA_LOADES1B_vS1C_EENS_8epilogue10collective6detail29Sm90TmaWarpSpecializedAdapterINS1G_15DefaultEpilogueIfSK_SK_NS1F_6thread17LinearCombinationIfLi1EffLNS1K_9ScaleType4KindE0ELNS_15FloatRoundStyleE2EfEENS1_15EpilogueDefaultEEEEEvvEEEEvNT_6ParamsE)
        /*0020*/ 	.word	0x00000000
.L_19:


//--------------------- .nv.compat                --------------------------
	.section	.nv.compat,"",@"SHT_CUDA_COMPAT_INFO"
	.align	4
        /*0000*/ 	.byte	0x02, 0x09, 0x01, 0x00, 0x02, 0x02, 0x04, 0x00, 0x02, 0x05, 0x05, 0x00, 0x03, 0x07, 0x01, 0x01
        /*0010*/ 	.byte	0x02, 0x03, 0x01, 0x00, 0x02, 0x06, 0x01, 0x00, 0x04, 0x0b, 0x08, 0x00, 0x00, 0x00, 0x00, 0x00
        /*0020*/ 	.byte	0x00, 0x00, 0x00, 0x00


//--------------------- .nv.info._ZN7cutlass13device_kernelINS_4gemm6kernel13GemmUniversalIN4cute5tupleIJiiiiEEENS1_10collective13CollectiveMmaINS1_34MainloopSm90TmaGmmaWarpSpecializedILi9ENS5_IJNS4_1CILi1EEENSA_ILi8EEESB_EEENS1_35KernelTmaWarpSpecializedCooperativeEEENS5_IJNSA_ILi128EEENSA_ILi64EEENSA_ILi32EEEEEEfNS5_IJlSB_lEEEfSK_NS4_8TiledMMAINS4_8MMA_AtomIJNS4_4SM904GMMA29MMA_64x64x8_F32TF32TF32_SS_TNILNSO_7ScaleInE1ELSQ_1EEEEEENS4_6LayoutINS5_IJNSA_ILi2EEESB_SB_EEENS5_IJSB_NSA_ILi0EEESW_EEEEENS5_IJNS4_10UnderscoreESZ_SZ_EEEEENS4_23SM90_TMA_LOAD_MULTICASTENS4_14ComposedLayoutINS4_7SwizzleILi3ELi4ELi3EEENS4_18smem_ptr_flag_bitsILi32EEENST_INS5_IJSC_SI_EEENS5_IJSI_SB_EEEEEEEvNS4_8identityENS4_13SM90_TMA_LOADES1B_vS1C_EENS_8epilogue10collective6detail29Sm90TmaWarpSpecializedAdapterINS1G_15DefaultEpilogueIfSK_SK_NS1F_6thread17LinearCombinationIfLi1EffLNS1K_9ScaleType4KindE0ELNS_15FloatRoundStyleE2EfEENS1_15EpilogueDefaultEEEEEvvEEEEvNT_6ParamsE --------------------------
	.section	.nv.info._ZN7cutlass13device_kernelINS_4gemm6kernel13GemmUniversalIN4cute5tupleIJiiiiEEENS1_10collective13CollectiveMmaINS1_34MainloopSm90TmaGmmaWarpSpecializedILi9ENS5_IJNS4_1CILi1EEENSA_ILi8EEESB_EEENS1_35KernelTmaWarpSpecializedCooperativeEEENS5_IJNSA_ILi128EEENSA_ILi64EEENSA_ILi32EEEEEEfNS5_IJlSB_lEEEfSK_NS4_8TiledMMAINS4_8MMA_AtomIJNS4_4SM904GMMA29MMA_64x64x8_F32TF32TF32_SS_TNILNSO_7ScaleInE1ELSQ_1EEEEEENS4_6LayoutINS5_IJNSA_ILi2EEESB_SB_EEENS5_IJSB_NSA_ILi0EEESW_EEEEENS5_IJNS4_10UnderscoreESZ_SZ_EEEEENS4_23SM90_TMA_LOAD_MULTICASTENS4_14ComposedLayoutINS4_7SwizzleILi3ELi4ELi3EEENS4_18smem_ptr_flag_bitsILi32EEENST_INS5_IJSC_SI_EEENS5_IJSI_SB_EEEEEEEvNS4_8identityENS4_13SM90_TMA_LOADES1B_vS1C_EENS_8epilogue10collective6detail29Sm90TmaWarpSpecializedAdapterINS1G_15DefaultEpilogueIfSK_SK_NS1F_6thread17LinearCombinationIfLi1EffLNS1K_9ScaleType4KindE0ELNS_15FloatRoundStyleE2EfEENS1_15EpilogueDefaultEEEEEvvEEEEvNT_6ParamsE,"",@"SHT_CUDA_INFO"
	.sectionflags	@""
	.align	4


	//----- nvinfo : EIATTR_CUDA_API_VERSION
	.align		4
        /*0000*/ 	.byte	0x04, 0x37
        /*0002*/ 	.short	(.L_21 - .L_20)
.L_20:
        /*0004*/ 	.word	0x00000082


	//----- nvinfo : EIATTR_KPARAM_INFO
	.align		4
.L_21:
        /*0008*/ 	.byte	0x04, 0x17
        /*000a*/ 	.short	(.L_23 - .L_22)
.L_22:
        /*000c*/ 	.word	0x00000000
        /*0010*/ 	.short	0x0000
        /*0012*/ 	.short	0x0070
        /*0014*/ 	.byte	0x00, 0xf0, 0x01, 0x10


	//----- nvinfo : EIATTR_SPARSE_MMA_MASK
	.align		4
.L_23:
        /*0018*/ 	.byte	0x03, 0x50
        /*001a*/ 	.short	0x0000


	//----- nvinfo : EIATTR_MAXREG_COUNT
	.align		4
        /*001c*/ 	.byte	0x03, 0x1b
        /*001e*/ 	.short	0x00a8


	//----- nvinfo : EIATTR_NUM_BARRIERS
	.align		4
        /*0020*/ 	.byte	0x02, 0x4c
        /*0022*/ 	.byte	0x01
	.zero		1


	//----- nvinfo : EIATTR_EXTERNS
	.align		4
        /*0024*/ 	.byte	0x04, 0x0f
        /*0026*/ 	.short	(.L_25 - .L_24)


	//   ....[0]....
	.align		4
.L_24:
        /*0028*/ 	.word	index@(__assertfail)


	//----- nvinfo : EIATTR_MERCURY_ISA_VERSION
	.align		4
.L_25:
        /*002c*/ 	.byte	0x03, 0x5f
        /*002e*/ 	.short	0x0101


	//----- nvinfo : EIATTR_INT_WARP_WIDE_INSTR_OFFSETS
	.align		4
        /*0030*/ 	.byte	0x04, 0x31
        /*0032*/ 	.short	(.L_27 - .L_26)


	//   ....[0]....
.L_26:
        /*0034*/ 	.word	0x00000540


	//   ....[1]....
        /*0038*/ 	.word	0x00000560


	//   ....[2]....
        /*003c*/ 	.word	0x00000710


	//----- nvinfo : EIATTR_COOP_GROUP_MASK_REGIDS
	.align		4
.L_27:
        /*0040*/ 	.byte	0x04, 0x29
        /*0042*/ 	.short	(.L_29 - .L_28)


	//   ....[0]....
.L_28:
        /*0044*/ 	.word	0xffffffff


	//   ....[1]....
        /*0048*/ 	.word	0xffffffff


	//   ....[2]....
        /*004c*/ 	.word	0xffffffff


	//   ....[3]....
        /*0050*/ 	.word	0xffffffff


	//   ....[4]....
        /*0054*/ 	.word	0xffffffff


	//   ....[5]....
        /*0058*/ 	.word	0xffffffff


	//----- nvinfo : EIATTR_COOP_GROUP_INSTR_OFFSETS
	.align		4
.L_29:
        /*005c*/ 	.byte	0x04, 0x28
        /*005e*/ 	.short	(.L_31 - .L_30)


	//   ....[0]....
.L_30:
        /*0060*/ 	.word	0x00000060


	//   ....[1]....
        /*0064*/ 	.word	0x00000070


	//   ....[2]....
        /*0068*/ 	.word	0x00000130


	//   ....[3]....
        /*006c*/ 	.word	0x00000390


	//   ....[4]....
        /*0070*/ 	.word	0x00000850


	//   ....[5]....
        /*0074*/ 	.word	0x00001290


	//----- nvinfo : EIATTR_REG_RECONFIG
	.align		4
.L_31:
        /*0078*/ 	.byte	0x01, 0x54
	.zero		2


	//----- nvinfo : EIATTR_SYSCALL_OFFSETS
	.align		4
        /*007c*/ 	.byte	0x04, 0x46
        /*007e*/ 	.short	(.L_33 - .L_32)


	//   ....[0]....
.L_32:
        /*0080*/ 	.word	0x00001450


	//----- nvinfo : EIATTR_MBARRIER_INSTR_OFFSETS
	.align		4
.L_33:
        /*0084*/ 	.byte	0x04, 0x39
        /*0086*/ 	.short	(.L_35 - .L_34)


	//   ....[0]....
.L_34:
        /*0088*/ 	.word	0x00000250
        /*008c*/ 	.word	0x000000ff
        /*0090*/ 	.word	0x00000000
        /*0094*/ 	.short	0x0100
        /*0096*/ 	.byte	0x08
	.zero		1


	//   ....[1]....
        /*0098*/ 	.word	0x00000260
        /*009c*/ 	.word	0x000000ff
        /*00a0*/ 	.word	0x00000048
        /*00a4*/ 	.short	0x0100
        /*00a6*/ 	.byte	0x08
	.zero		1


	//   ....[2]....
        /*00a8*/ 	.word	0x00000270
        /*00ac*/ 	.word	0x000000ff
        /*00b0*/ 	.word	0x00000008
        /*00b4*/ 	.short	0x0100
        /*00b6*/ 	.byte	0x08
	.zero		1


	//   ....[3]....
        /*00b8*/ 	.word	0x00000280
        /*00bc*/ 	.word	0x000000ff
        /*00c0*/ 	.word	0x00000050
        /*00c4*/ 	.short	0x0100
        /*00c6*/ 	.byte	0x08
	.zero		1


	//   ....[4]....
        /*00c8*/ 	.word	0x00000290
        /*00cc*/ 	.word	0x000000ff
        /*00d0*/ 	.word	0x00000010
        /*00d4*/ 	.short	0x0100
        /*00d6*/ 	.byte	0x08
	.zero		1


	//   ....[5]....
        /*00d8*/ 	.word	0x000002a0
        /*00dc*/ 	.word	0x000000ff
        /*00e0*/ 	.word	0x00000058
        /*00e4*/ 	.short	0x0100
        /*00e6*/ 	.byte	0x08
	.zero		1


	//   ....[6]....
        /*00e8*/ 	.word	0x000002b0
        /*00ec*/ 	.word	0x000000ff
        /*00f0*/ 	.word	0x00000018
        /*00f4*/ 	.short	0x0100
        /*00f6*/ 	.byte	0x08
	.zero		1


	//   ....[7]....
        /*00f8*/ 	.word	0x000002c0
        /*00fc*/ 	.word	0x000000ff
        /*0100*/ 	.word	0x00000060
        /*0104*/ 	.short	0x0100
        /*0106*/ 	.byte	0x08
	.zero		1


	//   ....[8]....
        /*0108*/ 	.word	0x000002d0
        /*010c*/ 	.word	0x000000ff
        /*0110*/ 	.word	0x00000020
        /*0114*/ 	.short	0x0100
        /*0116*/ 	.byte	0x08
	.zero		1


	//   ....[9]....
        /*0118*/ 	.word	0x000002e0
        /*011c*/ 	.word	0x000000ff
        /*0120*/ 	.word	0x00000068
        /*0124*/ 	.short	0x0100
        /*0126*/ 	.byte	0x08
	.zero		1


	//   ....[10]....
        /*0128*/ 	.word	0x000002f0
        /*012c*/ 	.word	0x000000ff
        /*0130*/ 	.word	0x00000028
        /*0134*/ 	.short	0x0100
        /*0136*/ 	.byte	0x08
	.zero		1


	//   ....[11]....
        /*0138*/ 	.word	0x00000300
        /*013c*/ 	.word	0x000000ff
        /*0140*/ 	.word	0x00000070
        /*0144*/ 	.short	0x0100
        /*0146*/ 	.byte	0x08
	.zero		1


	//   ....[12]....
        /*0148*/ 	.word	0x00000310
        /*014c*/ 	.word	0x000000ff
        /*0150*/ 	.word	0x00000030
        /*0154*/ 	.short	0x0100
        /*0156*/ 	.byte	0x08
	.zero		1


	//   ....[13]....
        /*0158*/ 	.word	0x00000320
        /*015c*/ 	.word	0x000000ff
        /*0160*/ 	.word	0x00000078
        /*0164*/ 	.short	0x0100
        /*0166*/ 	.byte	0x08
	.zero		1


	//   ....[14]....
        /*0168*/ 	.word	0x00000330
        /*016c*/ 	.word	0x000000ff
        /*0170*/ 	.word	0x00000038
        /*0174*/ 	.short	0x0100
        /*0176*/ 	.byte	0x08
	.zero		1


	//   ....[15]....
        /*0178*/ 	.word	0x00000340
        /*017c*/ 	.word	0x000000ff
        /*0180*/ 	.word	0x00000080
        /*0184*/ 	.short	0x0100
        /*0186*/ 	.byte	0x08
	.zero		1


	//   ....[16]....
        /*0188*/ 	.word	0x00000350
        /*018c*/ 	.word	0x000000ff
        /*0190*/ 	.word	0x00000040
        /*0194*/ 	.short	0x0100
        /*0196*/ 	.byte	0x08
	.zero		1


	//   ....[17]....
        /*0198*/ 	.word	0x00000360
        /*019c*/ 	.word	0x000000ff
        /*01a0*/ 	.word	0x00000088
        /*01a4*/ 	.short	0x0100
        /*01a6*/ 	.byte	0x08
	.zero		1


	//   ....[18]....
        /*01a8*/ 	.word	0x00000790
        /*01ac*/ 	.word	0x000000ff
        /*01b0*/ 	.word	0x000000a0
        /*01b4*/ 	.short	0x0100
        /*01b6*/ 	.byte	0x06
	.zero		1


	//   ....[19]....
        /*01b8*/ 	.word	0x00000800
        /*01bc*/ 	.word	0x000000ff
        /*01c0*/ 	.word	0x000000a8
        /*01c4*/ 	.short	0x0100
        /*01c6*/ 	.byte	0x06
	.zero		1


	//   ....[20]....
        /*01c8*/ 	.word	0x00001510
        /*01cc*/ 	.word	0x00000003
        /*01d0*/ 	.word	0x00000000
        /*01d4*/ 	.short	0x010a
        /*01d6*/ 	.byte	0x3f
	.zero		1


	//   ....[21]....
        /*01d8*/ 	.word	0x00001550
        /*01dc*/ 	.word	0x00000003
        /*01e0*/ 	.word	0x00000000
        /*01e4*/ 	.short	0x010a
        /*01e6*/ 	.byte	0x3f
	.zero		1


	//   ....[22]....
        /*01e8*/ 	.word	0x00001920
        /*01ec*/ 	.word	0x00000005
        /*01f0*/ 	.word	0x00000000
        /*01f4*/ 	.short	0x010a
        /*01f6*/ 	.byte	0x3f
	.zero		1


	//   ....[23]....
        /*01f8*/ 	.word	0x00001960
        /*01fc*/ 	.word	0x00000005
        /*0200*/ 	.word	0x00000000
        /*0204*/ 	.short	0x010a
        /*0206*/ 	.byte	0x3f
	.zero		1


	//   ....[24]....
        /*0208*/ 	.word	0x00001bc0
        /*020c*/ 	.word	0x00000005
        /*0210*/ 	.word	0x00000000
        /*0214*/ 	.short	0x0101
        /*0216*/ 	.byte	0x3f
	.zero		1


	//   ....[25]....
        /*0218*/ 	.word	0x00001de0
        /*021c*/ 	.word	0x00000003
        /*0220*/ 	.word	0x00000000
        /*0224*/ 	.short	0x0101
        /*0226*/ 	.byte	0x3f
	.zero		1


	//   ....[26]....
        /*0228*/ 	.word	0x00004c60
        /*022c*/ 	.word	0x00000014
        /*0230*/ 	.word	0x00000048
        /*0234*/ 	.short	0x010a
        /*0236*/ 	.byte	0x3f
	.zero		1


	//   ....[27]....
        /*0238*/ 	.word	0x00004fe0
        /*023c*/ 	.word	0x00000003
        /*0240*/ 	.word	0x000000a8
        /*0244*/ 	.short	0x0101
        /*0246*/ 	.byte	0x3f
	.zero		1


	//   ....[28]....
        /*0248*/ 	.word	0x00005730
        /*024c*/ 	.word	0x00000007
        /*0250*/ 	.word	0x00000000
        /*0254*/ 	.short	0x010a
        /*0256*/ 	.byte	0x3f
	.zero		1


	//   ....[29]....
        /*0258*/ 	.word	0x000057b0
        /*025c*/ 	.word	0x00000008
        /*0260*/ 	.word	0x00000000
        /*0264*/ 	.short	0x010a
        /*0266*/ 	.byte	0x3f
	.zero		1


	//   ....[30]....
        /*0268*/ 	.word	0x00005840
        /*026c*/ 	.word	0x00000009
        /*0270*/ 	.word	0x00000000
        /*0274*/ 	.short	0x010a
        /*0276*/ 	.byte	0x3f
	.zero		1


	//   ....[31]....
        /*0278*/ 	.word	0x000058d0
        /*027c*/ 	.word	0x00000008
        /*0280*/ 	.word	0x00000000
        /*0284*/ 	.short	0x010a
        /*0286*/ 	.byte	0x3f
	.zero		1


	//   ....[32]....
        /*0288*/ 	.word	0x00005960
        /*028c*/ 	.word	0x00000009
        /*0290*/ 	.word	0x00000000
        /*0294*/ 	.short	0x010a
        /*0296*/ 	.byte	0x3f
	.zero		1


	//   ....[33]....
        /*0298*/ 	.word	0x000059f0
        /*029c*/ 	.word	0x00000008
        /*02a0*/ 	.word	0x00000000
        /*02a4*/ 	.short	0x010a
        /*02a6*/ 	.byte	0x3f
	.zero		1


	//   ....[34]....
        /*02a8*/ 	.word	0x00005a80
        /*02ac*/ 	.word	0x00000009
        /*02b0*/ 	.word	0x00000000
        /*02b4*/ 	.short	0x010a
        /*02b6*/ 	.byte	0x3f
	.zero		1


	//   ....[35]....
        /*02b8*/ 	.word	0x00005b10
        /*02bc*/ 	.word	0x00000006
        /*02c0*/ 	.word	0x00000000
        /*02c4*/ 	.short	0x010a
        /*02c6*/ 	.byte	0x3f
	.zero		1


	//   ....[36]....
        /*02c8*/ 	.word	0x00005ba0
        /*02cc*/ 	.word	0x00000003
        /*02d0*/ 	.word	0x00000000
        /*02d4*/ 	.short	0x010a
        /*02d6*/ 	.byte	0x3f
	.zero		1


	//   ....[37]....
        /*02d8*/ 	.word	0x00005c00
        /*02dc*/ 	.word	0x00000003
        /*02e0*/ 	.word	0x00000000
        /*02e4*/ 	.short	0x010a
        /*02e6*/ 	.byte	0x3f
	.zero		1


	//   ....[38]....
        /*02e8*/ 	.word	0x00005c50
        /*02ec*/ 	.word	0x00000005
        /*02f0*/ 	.word	0x00000000
        /*02f4*/ 	.short	0x010a
        /*02f6*/ 	.byte	0x3f
	.zero		1


	//   ....[39]....
        /*02f8*/ 	.word	0x00005d20
        /*02fc*/ 	.word	0x00000014
        /*0300*/ 	.word	0x00000048
        /*0304*/ 	.short	0x010a
        /*0306*/ 	.byte	0x3f
	.zero		1


	//   ....[40]....
        /*0308*/ 	.word	0x00005df0
        /*030c*/ 	.word	0x00000007
        /*0310*/ 	.word	0x00000000
        /*0314*/ 	.short	0x010a
        /*0316*/ 	.byte	0x3f
	.zero		1


	//   ....[41]....
        /*0318*/ 	.word	0x00005e40
        /*031c*/ 	.word	0x00000008
        /*0320*/ 	.word	0x00000000
        /*0324*/ 	.short	0x010a
        /*0326*/ 	.byte	0x3f
	.zero		1


	//   ....[42]....
        /*0328*/ 	.word	0x00005e90
        /*032c*/ 	.word	0x00000009
        /*0330*/ 	.word	0x00000000
        /*0334*/ 	.short	0x010a
        /*0336*/ 	.byte	0x3f
	.zero		1


	//   ....[43]....
        /*0338*/ 	.word	0x00005ee0
        /*033c*/ 	.word	0x00000008
        /*0340*/ 	.word	0x00000000
        /*0344*/ 	.short	0x010a
        /*0346*/ 	.byte	0x3f
	.zero		1


	//   ....[44]....
        /*0348*/ 	.word	0x00005f30
        /*034c*/ 	.word	0x00000009
        /*0350*/ 	.word	0x00000000
        /*0354*/ 	.short	0x010a
        /*0356*/ 	.byte	0x3f
	.zero		1


	//   ....[45]....
        /*0358*/ 	.word	0x00005f80
        /*035c*/ 	.word	0x00000008
        /*0360*/ 	.word	0x00000000
        /*0364*/ 	.short	0x010a
        /*0366*/ 	.byte	0x3f
	.zero		1


	//   ....[46]....
        /*0368*/ 	.word	0x00005fd0
        /*036c*/ 	.word	0x00000009
        /*0370*/ 	.word	0x00000000
        /*0374*/ 	.short	0x010a
        /*0376*/ 	.byte	0x3f
	.zero		1


	//   ....[47]....
        /*0378*/ 	.word	0x00006020
        /*037c*/ 	.word	0x00000006
        /*0380*/ 	.word	0x00000000
        /*0384*/ 	.short	0x010a
        /*0386*/ 	.byte	0x3f
	.zero		1


	//----- nvinfo : EIATTR_NUM_MBARRIERS
	.align		4
.L_35:
        /*0388*/ 	.byte	0x03, 0x38
        /*038a*/ 	.short	0x0014


	//----- nvinfo : EIATTR_EXIT_INSTR_OFFSETS
	.align		4
        /*038c*/ 	.byte	0x04, 0x1c
        /*038e*/ 	.short	(.L_37 - .L_36)


	//   ....[0]....
.L_36:
        /*0390*/ 	.word	0x000009b0


	//   ....[1]....
        /*0394*/ 	.word	0x000011c0


	//   ....[2]....
        /*0398*/ 	.word	0x00004380


	//   ....[3]....
        /*039c*/ 	.word	0x000048e0


	//   ....[4]....
        /*03a0*/ 	.word	0x00005bf0


	//----- nvinfo : EIATTR_MAX_THREADS
	.align		4
.L_37:
        /*03a4*/ 	.byte	0x04, 0x05
        /*03a6*/ 	.short	(.L_39 - .L_38)
.L_38:
        /*03a8*/ 	.word	0x00000180
        /*03ac*/ 	.word	0x00000001
        /*03b0*/ 	.word	0x00000001


	//----- nvinfo : EIATTR_CRS_STACK_SIZE
	.align		4
.L_39:
        /*03b4*/ 	.byte	0x04, 0x1e
        /*03b6*/ 	.short	(.L_41 - .L_40)
.L_40:
        /*03b8*/ 	.word	0x00000000


	//----- nvinfo : EIATTR_CBANK_PARAM_SIZE
	.align		4
.L_41:
        /*03bc*/ 	.byte	0x03, 0x19
        /*03be*/ 	.short	0x0470


	//----- nvinfo : EIATTR_PARAM_CBANK
	.align		4
        /*03c0*/ 	.byte	0x04, 0x0a
        /*03c2*/ 	.short	(.L_43 - .L_42)
	.align		4
.L_42:
        /*03c4*/ 	.word	index@(.nv.constant0._ZN7cutlass13device_kernelINS_4gemm6kernel13GemmUniversalIN4cute5tupleIJiiiiEEENS1_10collective13CollectiveMmaINS1_34MainloopSm90TmaGmmaWarpSpecializedILi9ENS5_IJNS4_1CILi1EEENSA_ILi8EEESB_EEENS1_35KernelTmaWarpSpecializedCooperativeEEENS5_IJNSA_ILi128EEENSA_ILi64EEENSA_ILi32EEEEEEfNS5_IJlSB_lEEEfSK_NS4_8TiledMMAINS4_8MMA_AtomIJNS4_4SM904GMMA29MMA_64x64x8_F32TF32TF32_SS_TNILNSO_7ScaleInE1ELSQ_1EEEEEENS4_6LayoutINS5_IJNSA_ILi2EEESB_SB_EEENS5_IJSB_NSA_ILi0EEESW_EEEEENS5_IJNS4_10UnderscoreESZ_SZ_EEEEENS4_23SM90_TMA_LOAD_MULTICASTENS4_14ComposedLayoutINS4_7SwizzleILi3ELi4ELi3EEENS4_18smem_ptr_flag_bitsILi32EEENST_INS5_IJSC_SI_EEENS5_IJSI_SB_EEEEEEEvNS4_8identityENS4_13SM90_TMA_LOADES1B_vS1C_EENS_8epilogue10collective6detail29Sm90TmaWarpSpecializedAdapterINS1G_15DefaultEpilogueIfSK_SK_NS1F_6thread17LinearCombinationIfLi1EffLNS1K_9ScaleType4KindE0ELNS_15FloatRoundStyleE2EfEENS1_15EpilogueDefaultEEEEEvvEEEEvNT_6ParamsE)
        /*03c8*/ 	.short	0x0210
        /*03ca*/ 	.short	0x0470


	//----- nvinfo : EIATTR_SW_WAR
	.align		4
.L_43:
        /*03cc*/ 	.byte	0x04, 0x36
        /*03ce*/ 	.short	(.L_45 - .L_44)
.L_44:
        /*03d0*/ 	.word	0x00000008
.L_45:


//--------------------- .nv.callgraph             --------------------------
	.section	.nv.callgraph,"",@"SHT_CUDA_CALLGRAPH"
	.align	4
	.sectionentsize	8
	.align		4
        /*0000*/ 	.word	0x00000000
	.align		4
        /*0004*/ 	.word	0xffffffff
	.align		4
        /*0008*/ 	.word	index@(_ZN7cutlass13device_kernelINS_4gemm6kernel13GemmUniversalIN4cute5tupleIJiiiiEEENS1_10collective13CollectiveMmaINS1_34MainloopSm90TmaGmmaWarpSpecializedILi9ENS5_IJNS4_1CILi1EEENSA_ILi8EEESB_EEENS1_35KernelTmaWarpSpecializedCooperativeEEENS5_IJNSA_ILi128EEENSA_ILi64EEENSA_ILi32EEEEEEfNS5_IJlSB_lEEEfSK_NS4_8TiledMMAINS4_8MMA_AtomIJNS4_4SM904GMMA29MMA_64x64x8_F32TF32TF32_SS_TNILNSO_7ScaleInE1ELSQ_1EEEEEENS4_6LayoutINS5_IJNSA_ILi2EEESB_SB_EEENS5_IJSB_NSA_ILi0EEESW_EEEEENS5_IJNS4_10UnderscoreESZ_SZ_EEEEENS4_23SM90_TMA_LOAD_MULTICASTENS4_14ComposedLayoutINS4_7SwizzleILi3ELi4ELi3EEENS4_18smem_ptr_flag_bitsILi32EEENST_INS5_IJSC_SI_EEENS5_IJSI_SB_EEEEEEEvNS4_8identityENS4_13SM90_TMA_LOADES1B_vS1C_EENS_8epilogue10collective6detail29Sm90TmaWarpSpecializedAdapterINS1G_15DefaultEpilogueIfSK_SK_NS1F_6thread17LinearCombinationIfLi1EffLNS1K_9ScaleType4KindE0ELNS_15FloatRoundStyleE2EfEENS1_15EpilogueDefaultEEEEEvvEEEEvNT_6ParamsE)
	.align		4
        /*000c*/ 	.word	index@(__assertfail)
	.align		4
        /*0010*/ 	.word	0x00000000
	.align		4
        /*0014*/ 	.word	0xfffffffe
	.align		4
        /*0018*/ 	.word	0x00000000
	.align		4
        /*001c*/ 	.word	0xfffffffd
	.align		4
        /*0020*/ 	.word	0x00000000
	.align		4
        /*0024*/ 	.word	0xfffffffc


//--------------------- .nv.constant4             --------------------------
	.section	.nv.constant4,"a",@progbits
	.align	8
	.align		8
.nv.constant4:
        /*0000*/ 	.dword	__assertfail
	.align		8
        /*0008*/ 	.dword	__unnamed_1
	.align		8
        /*0010*/ 	.dword	_ZN40_INTERNAL_d7bb83ba_4_k_cu_806087d4_312424cuda3std3__45__cpo5beginE
	.align		8
        /*0018*/ 	.dword	_ZN40_INTERNAL_d7bb83ba_4_k_cu_806087d4_312424cuda3std3__45__cpo3endE
	.align		8
        /*0020*/ 	.dword	_ZN40_INTERNAL_d7bb83ba_4_k_cu_806087d4_312424cuda3std3__45__cpo6cbeginE
	.align		8
        /*0028*/ 	.dword	_ZN40_INTERNAL_d7bb83ba_4_k_cu_806087d4_312424cuda3std3__45__cpo4cendE
	.align		8
        /*0030*/ 	.dword	_ZN40_INTERNAL_d7bb83ba_4_k_cu_806087d4_312424cuda3std3__442_GLOBAL__N__d7bb83ba_4_k_cu_806087d4_312426ignoreE
	.align		8
        /*0038*/ 	.dword	_ZN40_INTERNAL_d7bb83ba_4_k_cu_806087d4_312424cuda3std3__419piecewise_constructE
	.align		8
        /*0040*/ 	.dword	_ZN40_INTERNAL_d7bb83ba_4_k_cu_806087d4_312424cuda3std3__48in_placeE
	.align		8
        /*0048*/ 	.dword	_ZN40_INTERNAL_d7bb83ba_4_k_cu_806087d4_312424cuda3std6ranges3__45__cpo4swapE
	.align		8
        /*0050*/ 	.dword	_ZN40_INTERNAL_d7bb83ba_4_k_cu_806087d4_312424cuda3std6ranges3__45__cpo9iter_moveE
	.align		8
        /*0058*/ 	.dword	_ZN40_INTERNAL_d7bb83ba_4_k_cu_806087d4_312424cute7productE
	.align		8
        /*0060*/ 	.dword	_ZN40_INTERNAL_d7bb83ba_4_k_cu_806087d4_312424cute1_E
	.align		8
        /*0068*/ 	.dword	$str$22
	.align		8
        /*0070*/ 	.dword	$str$23


//--------------------- .text._ZN7cutlass13device_kernelINS_4gemm6kernel13GemmUniversalIN4cute5tupleIJiiiiEEENS1_10collective13CollectiveMmaINS1_34MainloopSm90TmaGmmaWarpSpecializedILi9ENS5_IJNS4_1CILi1EEENSA_ILi8EEESB_EEENS1_35KernelTmaWarpSpecializedCooperativeEEENS5_IJNSA_ILi128EEENSA_ILi64EEENSA_ILi32EEEEEEfNS5_IJlSB_lEEEfSK_NS4_8TiledMMAINS4_8MMA_AtomIJNS4_4SM904GMMA29MMA_64x64x8_F32TF32TF32_SS_TNILNSO_7ScaleInE1ELSQ_1EEEEEENS4_6LayoutINS5_IJNSA_ILi2EEESB_SB_EEENS5_IJSB_NSA_ILi0EEESW_EEEEENS5_IJNS4_10UnderscoreESZ_SZ_EEEEENS4_23SM90_TMA_LOAD_MULTICASTENS4_14ComposedLayoutINS4_7SwizzleILi3ELi4ELi3EEENS4_18smem_ptr_flag_bitsILi32EEENST_INS5_IJSC_SI_EEENS5_IJSI_SB_EEEEEEEvNS4_8identityENS4_13SM90_TMA_LOADES1B_vS1C_EENS_8epilogue10collective6detail29Sm90TmaWarpSpecializedAdapterINS1G_15DefaultEpilogueIfSK_SK_NS1F_6thread17LinearCombinationIfLi1EffLNS1K_9ScaleType4KindE0ELNS_15FloatRoundStyleE2EfEENS1_15EpilogueDefaultEEEEEvvEEEEvNT_6ParamsE --------------------------
	.section	.text._ZN7cutlass13device_kernelINS_4gemm6kernel13GemmUniversalIN4cute5tupleIJiiiiEEENS1_10collective13CollectiveMmaINS1_34MainloopSm90TmaGmmaWarpSpecializedILi9ENS5_IJNS4_1CILi1EEENSA_ILi8EEESB_EEENS1_35KernelTmaWarpSpecializedCooperativeEEENS5_IJNSA_ILi128EEENSA_ILi64EEENSA_ILi32EEEEEEfNS5_IJlSB_lEEEfSK_NS4_8TiledMMAINS4_8MMA_AtomIJNS4_4SM904GMMA29MMA_64x64x8_F32TF32TF32_SS_TNILNSO_7ScaleInE1ELSQ_1EEEEEENS4_6LayoutINS5_IJNSA_ILi2EEESB_SB_EEENS5_IJSB_NSA_ILi0EEESW_EEEEENS5_IJNS4_10UnderscoreESZ_SZ_EEEEENS4_23SM90_TMA_LOAD_MULTICASTENS4_14ComposedLayoutINS4_7SwizzleILi3ELi4ELi3EEENS4_18smem_ptr_flag_bitsILi32EEENST_INS5_IJSC_SI_EEENS5_IJSI_SB_EEEEEEEvNS4_8identityENS4_13SM90_TMA_LOADES1B_vS1C_EENS_8epilogue10collective6detail29Sm90TmaWarpSpecializedAdapterINS1G_15DefaultEpilogueIfSK_SK_NS1F_6thread17LinearCombinationIfLi1EffLNS1K_9ScaleType4KindE0ELNS_15FloatRoundStyleE2EfEENS1_15EpilogueDefaultEEEEEvvEEEEvNT_6ParamsE,"ax",@progbits
	.align	128
.text._ZN7cutlass13device_kernelINS_4gemm6kernel13GemmUniversalIN4cute5tupleIJiiiiEEENS1_10collective13CollectiveMmaINS1_34MainloopSm90TmaGmmaWarpSpecializedILi9ENS5_IJNS4_1CILi1EEENSA_ILi8EEESB_EEENS1_35KernelTmaWarpSpecializedCooperativeEEENS5_IJNSA_ILi128EEENSA_ILi64EEENSA_ILi32EEEEEEfNS5_IJlSB_lEEEfSK_NS4_8TiledMMAINS4_8MMA_AtomIJNS4_4SM904GMMA29MMA_64x64x8_F32TF32TF32_SS_TNILNSO_7ScaleInE1ELSQ_1EEEEEENS4_6LayoutINS5_IJNSA_ILi2EEESB_SB_EEENS5_IJSB_NSA_ILi0EEESW_EEEEENS5_IJNS4_10UnderscoreESZ_SZ_EEEEENS4_23SM90_TMA_LOAD_MULTICASTENS4_14ComposedLayoutINS4_7SwizzleILi3ELi4ELi3EEENS4_18smem_ptr_flag_bitsILi32EEENST_INS5_IJSC_SI_EEENS5_IJSI_SB_EEEEEEEvNS4_8identityENS4_13SM90_TMA_LOADES1B_vS1C_EENS_8epilogue10collective6detail29Sm90TmaWarpSpecializedAdapterINS1G_15DefaultEpilogueIfSK_SK_NS1F_6thread17LinearCombinationIfLi1EffLNS1K_9ScaleType4KindE0ELNS_15FloatRoundStyleE2EfEENS1_15EpilogueDefaultEEEEEvvEEEEvNT_6ParamsE:
        .type           _ZN7cutlass13device_kernelINS_4gemm6kernel13GemmUniversalIN4cute5tupleIJiiiiEEENS1_10collective13CollectiveMmaINS1_34MainloopSm90TmaGmmaWarpSpecializedILi9ENS5_IJNS4_1CILi1EEENSA_ILi8EEESB_EEENS1_35KernelTmaWarpSpecializedCooperativeEEENS5_IJNSA_ILi128EEENSA_ILi64EEENSA_ILi32EEEEEEfNS5_IJlSB_lEEEfSK_NS4_8TiledMMAINS4_8MMA_AtomIJNS4_4SM904GMMA29MMA_64x64x8_F32TF32TF32_SS_TNILNSO_7ScaleInE1ELSQ_1EEEEEENS4_6LayoutINS5_IJNSA_ILi2EEESB_SB_EEENS5_IJSB_NSA_ILi0EEESW_EEEEENS5_IJNS4_10UnderscoreESZ_SZ_EEEEENS4_23SM90_TMA_LOAD_MULTICASTENS4_14ComposedLayoutINS4_7SwizzleILi3ELi4ELi3EEENS4_18smem_ptr_flag_bitsILi32EEENST_INS5_IJSC_SI_EEENS5_IJSI_SB_EEEEEEEvNS4_8identityENS4_13SM90_TMA_LOADES1B_vS1C_EENS_8epilogue10collective6detail29Sm90TmaWarpSpecializedAdapterINS1G_15DefaultEpilogueIfSK_SK_NS1F_6thread17LinearCombinationIfLi1EffLNS1K_9ScaleType4KindE0ELNS_15FloatRoundStyleE2EfEENS1_15EpilogueDefaultEEEEEvvEEEEvNT_6ParamsE,@function
        .size           _ZN7cutlass13device_kernelINS_4gemm6kernel13GemmUniversalIN4cute5tupleIJiiiiEEENS1_10collective13CollectiveMmaINS1_34MainloopSm90TmaGmmaWarpSpecializedILi9ENS5_IJNS4_1CILi1EEENSA_ILi8EEESB_EEENS1_35KernelTmaWarpSpecializedCooperativeEEENS5_IJNSA_ILi128EEENSA_ILi64EEENSA_ILi32EEEEEEfNS5_IJlSB_lEEEfSK_NS4_8TiledMMAINS4_8MMA_AtomIJNS4_4SM904GMMA29MMA_64x64x8_F32TF32TF32_SS_TNILNSO_7ScaleInE1ELSQ_1EEEEEENS4_6LayoutINS5_IJNSA_ILi2EEESB_SB_EEENS5_IJSB_NSA_ILi0EEESW_EEEEENS5_IJNS4_10UnderscoreESZ_SZ_EEEEENS4_23SM90_TMA_LOAD_MULTICASTENS4_14ComposedLayoutINS4_7SwizzleILi3ELi4ELi3EEENS4_18smem_ptr_flag_bitsILi32EEENST_INS5_IJSC_SI_EEENS5_IJSI_SB_EEEEEEEvNS4_8identityENS4_13SM90_TMA_LOADES1B_vS1C_EENS_8epilogue10collective6detail29Sm90TmaWarpSpecializedAdapterINS1G_15DefaultEpilogueIfSK_SK_NS1F_6thread17LinearCombinationIfLi1EffLNS1K_9ScaleType4KindE0ELNS_15FloatRoundStyleE2EfEENS1_15EpilogueDefaultEEEEEvvEEEEvNT_6ParamsE,(.L_x_146 - _ZN7cutlass13device_kernelINS_4gemm6kernel13GemmUniversalIN4cute5tupleIJiiiiEEENS1_10collective13CollectiveMmaINS1_34MainloopSm90TmaGmmaWarpSpecializedILi9ENS5_IJNS4_1CILi1EEENSA_ILi8EEESB_EEENS1_35KernelTmaWarpSpecializedCooperativeEEENS5_IJNSA_ILi128EEENSA_ILi64EEENSA_ILi32EEEEEEfNS5_IJlSB_lEEEfSK_NS4_8TiledMMAINS4_8MMA_AtomIJNS4_4SM904GMMA29MMA_64x64x8_F32TF32TF32_SS_TNILNSO_7ScaleInE1ELSQ_1EEEEEENS4_6LayoutINS5_IJNSA_ILi2EEESB_SB_EEENS5_IJSB_NSA_ILi0EEESW_EEEEENS5_IJNS4_10UnderscoreESZ_SZ_EEEEENS4_23SM90_TMA_LOAD_MULTICASTENS4_14ComposedLayoutINS4_7SwizzleILi3ELi4ELi3EEENS4_18smem_ptr_flag_bitsILi32EEENST_INS5_IJSC_SI_EEENS5_IJSI_SB_EEEEEEEvNS4_8identityENS4_13SM90_TMA_LOADES1B_vS1C_EENS_8epilogue10collective6detail29Sm90TmaWarpSpecializedAdapterINS1G_15DefaultEpilogueIfSK_SK_NS1F_6thread17LinearCombinationIfLi1EffLNS1K_9ScaleType4KindE0ELNS_15FloatRoundStyleE2EfEENS1_15EpilogueDefaultEEEEEvvEEEEvNT_6ParamsE)
        .other          _ZN7cutlass13device_kernelINS_4gemm6kernel13GemmUniversalIN4cute5tupleIJiiiiEEENS1_10collective13CollectiveMmaINS1_34MainloopSm90TmaGmmaWarpSpecializedILi9ENS5_IJNS4_1CILi1EEENSA_ILi8EEESB_EEENS1_35KernelTmaWarpSpecializedCooperativeEEENS5_IJNSA_ILi128EEENSA_ILi64EEENSA_ILi32EEEEEEfNS5_IJlSB_lEEEfSK_NS4_8TiledMMAINS4_8MMA_AtomIJNS4_4SM904GMMA29MMA_64x64x8_F32TF32TF32_SS_TNILNSO_7ScaleInE1ELSQ_1EEEEEENS4_6LayoutINS5_IJNSA_ILi2EEESB_SB_EEENS5_IJSB_NSA_ILi0EEESW_EEEEENS5_IJNS4_10UnderscoreESZ_SZ_EEEEENS4_23SM90_TMA_LOAD_MULTICASTENS4_14ComposedLayoutINS4_7SwizzleILi3ELi4ELi3EEENS4_18smem_ptr_flag_bitsILi32EEENST_INS5_IJSC_SI_EEENS5_IJSI_SB_EEEEEEEvNS4_8identityENS4_13SM90_TMA_LOADES1B_vS1C_EENS_8epilogue10collective6detail29Sm90TmaWarpSpecializedAdapterINS1G_15DefaultEpilogueIfSK_SK_NS1F_6thread17LinearCombinationIfLi1EffLNS1K_9ScaleType4KindE0ELNS_15FloatRoundStyleE2EfEENS1_15EpilogueDefaultEEEEEvvEEEEvNT_6ParamsE,@"STO_CUDA_ENTRY STV_DEFAULT"
_ZN7cutlass13device_kernelINS_4gemm6kernel13GemmUniversalIN4cute5tupleIJiiiiEEENS1_10collective13CollectiveMmaINS1_34MainloopSm90TmaGmmaWarpSpecializedILi9ENS5_IJNS4_1CILi1EEENSA_ILi8EEESB_EEENS1_35KernelTmaWarpSpecializedCooperativeEEENS5_IJNSA_ILi128EEENSA_ILi64EEENSA_ILi32EEEEEEfNS5_IJlSB_lEEEfSK_NS4_8TiledMMAINS4_8MMA_AtomIJNS4_4SM904GMMA29MMA_64x64x8_F32TF32TF32_SS_TNILNSO_7ScaleInE1ELSQ_1EEEEEENS4_6LayoutINS5_IJNSA_ILi2EEESB_SB_EEENS5_IJSB_NSA_ILi0EEESW_EEEEENS5_IJNS4_10UnderscoreESZ_SZ_EEEEENS4_23SM90_TMA_LOAD_MULTICASTENS4_14ComposedLayoutINS4_7SwizzleILi3ELi4ELi3EEENS4_18smem_ptr_flag_bitsILi32EEENST_INS5_IJSC_SI_EEENS5_IJSI_SB_EEEEEEEvNS4_8identityENS4_13SM90_TMA_LOADES1B_vS1C_EENS_8epilogue10collective6detail29Sm90TmaWarpSpecializedAdapterINS1G_15DefaultEpilogueIfSK_SK_NS1F_6thread17LinearCombinationIfLi1EffLNS1K_9ScaleType4KindE0ELNS_15FloatRoundStyleE2EfEENS1_15EpilogueDefaultEEEEEvvEEEEvNT_6ParamsE:
[----:B------:R-:W0:Y:S01]  /*0000*/  LDC R1, c[0x0][0x28] ;  /* 0x00000a00ff017b82 */ /* 0x000e220000000800 */
[----:B------:R-:W1:Y:S01]  /*0010*/  S2R R18, SR_TID.X ;  /* 0x0000000000127919 */ /* 0x000e620000002100 */
[----:B------:R-:W-:Y:S01]  /*0020*/  ELECT P0, URZ, PT ;  /* 0x00000000003f782f */ /* 0x000fe20003800000 */
[----:B------:R-:W-:Y:S01]  /*0030*/  BSSY B0, `(.L_x_0) ;  /* 0x000000f000007945 */ /* 0x000fe20003800000 */
[--C-:B-1----:R-:W-:Y:S02]  /*0040*/  SHF.R.U32.HI R0, RZ, 0x5, R18.reuse ;  /* 0x00000005ff007819 */ /* 0x102fe40000011612 */
[----:B------:R-:W-:-:S03]  /*0050*/  SHF.R.U32.HI R3, RZ, 0x7, R18 ;  /* 0x00000007ff037819 */ /* 0x000fc60000011612 */
[----:B------:R-:W1:Y:S04]  /*0060*/  SHFL.IDX PT, R2, R0, RZ, 0x1f ;  /* 0x00001fff00027589 */ /* 0x000e6800000e0000 */
[----:B------:R2:W3:Y:S01]  /*0070*/  SHFL.IDX PT, R5, R3, RZ, 0x1f ;  /* 0x00001fff03057589 */ /* 0x0004e200000e0000 */
[----:B-1----:R-:W-:-:S13]  /*0080*/  ISETP.NE.OR P0, PT, R2, RZ, !P0 ;  /* 0x000000ff0200720c */ /* 0x002fda0004705670 */
[----:B0-23--:R-:W-:Y:S05]  /*0090*/  @P0 BRA `(.L_x_1) ;  /* 0x0000000000200947 */ /* 0x00dfea0003800000 */
[----:B------:R-:W-:Y:S02]  /*00a0*/  ULDC.64 UR4, c[0x0][0x198] ;  /* 0x0000660000047ab9 */ /* 0x000fe40000000a00 */
[----:B------:R-:W-:Y:S02]  /*00b0*/  UIADD3 UR6, UP0, UR4, 0xf0, URZ ;  /* 0x000000f004067890 */ /* 0x000fe4000ff1e03f */
[----:B------:R-:W-:Y:S02]  /*00c0*/  UIADD3 UR4, UP1, UR4, 0x1f0, URZ ;  /* 0x000001f004047890 */ /* 0x000fe4000ff3e03f */
[----:B------:R-:W-:Y:S02]  /*00d0*/  UIADD3.X UR7, URZ, UR5, URZ, UP0, !UPT ;  /* 0x000000053f077290 */ /* 0x000fe400087fe43f */
[----:B------:R-:W-:-:S07]  /*00e0*/  UIADD3.X UR5, URZ, UR5, URZ, UP1, !UPT ;  /* 0x000000053f057290 */ /* 0x000fce0008ffe43f */
[----:B------:R0:W-:Y:S02]  /*00f0*/  UTMACCTL.PF [UR6] ;  /* 0x00000000060079b9 */ /* 0x0001e40008040000 */
[----:B------:R0:W-:Y:S02]  /*0100*/  UTMACCTL.PF [UR4] ;  /* 0x00000000040079b9 */ /* 0x0001e40008040000 */
[----:B0-----:R-:W-:Y:S01]  /*0110*/  NOP ;  /* 0x0000000000007918 */ /* 0x001fe20000000000 */
.L_x_1:
[----:B------:R-:W-:Y:S05]  /*0120*/  BSYNC B0 ;  /* 0x0000000000007941 */ /* 0x000fea0003800000 */
.L_x_0:
[----:B------:R-:W0:Y:S02]  /*0130*/  SHFL.IDX PT, R3, R0, RZ, 0x1f ;  /* 0x00001fff00037589 */ /* 0x000e2400000e0000 */
[----:B0-----:R-:W-:-:S13]  /*0140*/  ISETP.NE.AND P0, PT, R3, RZ, PT ;  /* 0x000000ff0300720c */ /* 0x001fda0003f05270 */
[----:B------:R-:W-:Y:S05]  /*0150*/  @P0 BRA `(.L_x_2) ;  /* 0x00000000008c0947 */ /* 0x000fea0003800000 */
[----:B------:R-:W-:Y:S01]  /*0160*/  ELECT P0, URZ, PT ;  /* 0x00000000003f782f */ /* 0x000fe20003800000 */
[----:B------:R-:W-:-:S12]  /*0170*/  BSSY B0, `(.L_x_2) ;  /* 0x0000021000007945 */ /* 0x000fd80003800000 */
[----:B------:R-:W-:Y:S05]  /*0180*/  @!P0 BRA `(.L_x_3) ;  /* 0x00000000007c8947 */ /* 0x000fea0003800000 */
[----:B------:R-:W0:Y:S01]  /*0190*/  S2UR UR8, SR_CgaCtaId ;  /* 0x00000000000879c3 */ /* 0x000e220000008800 */
[----:B------:R-:W-:Y:S01]  /*01a0*/  UMOV UR4, 0x400 ;  /* 0x0000040000047882 */ /* 0x000fe20000000000 */
[----:B------:R-:W-:Y:S01]  /*01b0*/  UMOV UR5, 0x1 ;  /* 0x0000000100057882 */ /* 0x000fe20000000000 */
[----:B------:R-:W-:Y:S02]  /*01c0*/  UMOV UR6, 0x10 ;  /* 0x0000001000067882 */ /* 0x000fe40000000000 */
[----:B------:R-:W-:-:S04]  /*01d0*/  UIADD3 UR6, -UR6, 0x100000, URZ ;  /* 0x0010000006067890 */ /* 0x000fc8000fffe13f */
[----:B------:R-:W-:Y:S02]  /*01e0*/  USHF.L.U32 UR7, UR6, 0xb, URZ ;  /* 0x0000000b06077899 */ /* 0x000fe4000800063f */
[----:B------:R-:W-:Y:S02]  /*01f0*/  USHF.L.U32 UR6, UR6, 0x1, URZ ;  /* 0x0000000106067899 */ /* 0x000fe4000800063f */
[----:B0-----:R-:W-:Y:S02]  /*0200*/  ULEA UR8, UR8, UR4, 0x18 ;  /* 0x0000000408087291 */ /* 0x001fe4000f8ec03f */
[----:B------:R-:W-:-:S04]  /*0210*/  UIADD3 UR4, -UR5, 0x100000, URZ ;  /* 0x0010000005047890 */ /* 0x000fc8000fffe13f */
[----:B------:R-:W-:Y:S02]  /*0220*/  USHF.L.U32 UR5, UR4, 0xb, URZ ;  /* 0x0000000b04057899 */ /* 0x000fe4000800063f */
[----:B------:R-:W-:Y:S01]  /*0230*/  USHF.L.U32 UR4, UR4, 0x1, URZ ;  /* 0x0000000104047899 */ /* 0x000fe2000800063f */
[----:B------:R-:W0:Y:S11]  /*0240*/  FENCE.VIEW.ASYNC.S ;  /* 0x00000000000073c6 */ /* 0x000e360000000000 */
[----:B0-----:R0:W1:Y:S01]  /*0250*/  SYNCS.EXCH.64 URZ, [UR8], UR4 ;  /* 0x00000004083f75b2 */ /* 0x0010620008000100 */
[----:B------:R0:W2:Y:S01]  /*0260*/  SYNCS.EXCH.64 URZ, [UR8+0x48], UR6 ;  /* 0x00004806083f75b2 */ /* 0x0000a20008000100 */
[----:B------:R0:W3:Y:S01]  /*0270*/  SYNCS.EXCH.64 URZ, [UR8+0x8], UR4 ;  /* 0x00000804083f75b2 */ /* 0x0000e20008000100 */
[----:B------:R0:W4:Y:S01]  /*0280*/  SYNCS.EXCH.64 URZ, [UR8+0x50], UR6 ;  /* 0x00005006083f75b2 */ /* 0x0001220008000100 */
[----:B------:R0:W0:Y:S01]  /*0290*/  SYNCS.EXCH.64 URZ, [UR8+0x10], UR4 ;  /* 0x00001004083f75b2 */ /* 0x0000220008000100 */
        /* <DEDUP_REMOVED lines=13> */
[----:B------:R-:W-:Y:S01]  /*0370*/  NOP ;  /* 0x0000000000007918 */ /* 0x000fe20000000000 */
.L_x_3:
[----:B0-----:R-:W-:Y:S05]  /*0380*/  BSYNC B0 ;  /* 0x0000000000007941 */ /* 0x001fea0003800000 */
.L_x_2:
[----:B------:R-:W0:Y:S01]  /*0390*/  SHFL.IDX PT, R0, R0, RZ, 0x1f ;  /* 0x00001fff00007589 */ /* 0x000e2200000e0000 */
[----:B------:R-:W-:Y:S01]  /*03a0*/  SHF.R.S32.HI R7, RZ, 0x1f, R18 ;  /* 0x0000001fff077819 */ /* 0x000fe20000011412 */
[----:B------:R-:W5:Y:S01]  /*03b0*/  S2UR UR8, SR_CTAID.X ;  /* 0x00000000000879c3 */ /* 0x000f620000002500 */
[----:B------:R-:W-:Y:S01]  /*03c0*/  ELECT P0, URZ, PT ;  /* 0x00000000003f782f */ /* 0x000fe20003800000 */
[----:B------:R-:W1:Y:S01]  /*03d0*/  S2R R4, SR_CTAID.Y ;  /* 0x0000000000047919 */ /* 0x000e620000002600 */
[----:B------:R-:W-:Y:S01]  /*03e0*/  LEA.HI R7, R7, R18, RZ, 0x7 ;  /* 0x0000001207077211 */ /* 0x000fe200078f38ff */
[----:B------:R-:W-:Y:S01]  /*03f0*/  ULDC UR4, c[0x0][0x154] ;  /* 0x0000550000047ab9 */ /* 0x000fe20000000800 */
[----:B------:R-:W-:Y:S01]  /*0400*/  SHF.R.S32.HI R8, RZ, 0x1f, R3 ;  /* 0x0000001fff087819 */ /* 0x000fe20000011403 */
[----:B------:R-:W-:Y:S01]  /*0410*/  NOP ;  /* 0x0000000000007918 */ /* 0x000fe20000000000 */
[----:B------:R-:W-:Y:S01]  /*0420*/  LOP3.LUT R7, R7, 0xffffff80, RZ, 0xc0, !PT ;  /* 0xffffff8007077812 */ /* 0x000fe200078ec0ff */
[----:B------:R-:W2:Y:S01]  /*0430*/  LDC R12, c[0x0][0x140] ;  /* 0x00005000ff0c7b82 */ /* 0x000ea20000000800 */
[----:B------:R-:W-:Y:S01]  /*0440*/  LEA.HI R8, R8, R3, RZ, 0x2 ;  /* 0x0000000308087211 */ /* 0x000fe200078f10ff */
[----:B------:R-:W-:-:S02]  /*0450*/  NOP ;  /* 0x0000000000007918 */ /* 0x000fc40000000000 */
[----:B------:R-:W-:Y:S01]  /*0460*/  IMAD.IADD R6, R18, 0x1, -R7 ;  /* 0x0000000112067824 */ /* 0x000fe200078e0a07 */
[----:B------:R-:W-:-:S03]  /*0470*/  LOP3.LUT R8, R8, 0x3ffffffc, RZ, 0xc0, !PT ;  /* 0x3ffffffc08087812 */ /* 0x000fc600078ec0ff */
[----:B------:R-:W3:Y:S01]  /*0480*/  LDC R10, c[0x0][0x144] ;  /* 0x00005100ff0a7b82 */ /* 0x000ee20000000800 */
[----:B------:R-:W-:Y:S02]  /*0490*/  SHF.R.S32.HI R7, RZ, 0x1f, R6 ;  /* 0x0000001fff077819 */ /* 0x000fe40000011406 */
[----:B------:R-:W-:Y:S02]  /*04a0*/  LOP3.LUT P2, RZ, R6, 0x7, RZ, 0xc0, !PT ;  /* 0x0000000706ff7812 */ /* 0x000fe4000784c0ff */
[----:B------:R-:W-:Y:S01]  /*04b0*/  LEA.HI R7, R7, R6, RZ, 0x3 ;  /* 0x0000000607077211 */ /* 0x000fe200078f18ff */
[----:B------:R-:W-:Y:S01]  /*04c0*/  VIADD R6, R5, 0xffffffff ;  /* 0xffffffff05067836 */ /* 0x000fe20000000000 */
[----:B0-----:R-:W-:Y:S02]  /*04d0*/  ISETP.NE.OR P0, PT, R0, RZ, !P0 ;  /* 0x000000ff0000720c */ /* 0x001fe40004705670 */
[--C-:B------:R-:W-:Y:S02]  /*04e0*/  SHF.R.S32.HI R0, RZ, 0x3, R7.reuse ;  /* 0x00000003ff007819 */ /* 0x100fe40000011407 */
[----:B------:R-:W-:-:S02]  /*04f0*/  SHF.R.S32.HI R7, RZ, 0x1f, R7 ;  /* 0x0000001fff077819 */ /* 0x000fc40000011407 */
[----:B------:R-:W-:Y:S02]  /*0500*/  ISETP.GE.U32.AND P5, PT, R6, 0x2, PT ;  /* 0x000000020600780c */ /* 0x000fe40003fa6070 */
[----:B------:R-:W-:Y:S02]  /*0510*/  LEA.HI R7, R7, R0, RZ, 0x2 ;  /* 0x0000000007077211 */ /* 0x000fe400078f10ff */
[----:B--2---:R-:W-:Y:S02]  /*0520*/  ISETP.EQ.U32.AND P3, PT, R12, 0x1, PT ;  /* 0x000000010c00780c */ /* 0x004fe40003f62070 */
[----:B-1----:R-:W-:Y:S01]  /*0530*/  I2FP.F32.U32 R9, R4 ;  /* 0x0000000400097245 */ /* 0x002fe20000201000 */
[----:B------:R-:W-:Y:S01]  /*0540*/  VOTEU.ALL UP0, P0 ;  /* 0x00000000003f7886 */ /* 0x000fe20000000000 */
[----:B------:R-:W-:Y:S01]  /*0550*/  LOP3.LUT R7, R7, 0xfffffffc, RZ, 0xc0, !PT ;  /* 0xfffffffc07077812 */ /* 0x000fe200078ec0ff */
[----:B------:R-:W-:Y:S02]  /*0560*/  VOTEU.ALL UP1, P0 ;  /* 0x00000000003f7886 */ /* 0x000fe40000020000 */
[----:B------:R-:W-:Y:S01]  /*0570*/  FMUL R11, R9, UR4 ;  /* 0x00000004090b7c20 */ /* 0x000fe20008400000 */
[----:B------:R-:W-:Y:S01]  /*0580*/  IMAD.IADD R9, R3, 0x1, -R8 ;  /* 0x0000000103097824 */ /* 0x000fe200078e0a08 */
[----:B-----5:R-:W-:Y:S01]  /*0590*/  I2FP.F32.U32 R8, UR8 ;  /* 0x0000000800087c45 */ /* 0x020fe20008201000 */
[----:B------:R-:W-:Y:S01]  /*05a0*/  IMAD.IADD R0, R0, 0x1, -R7 ;  /* 0x0000000100007824 */ /* 0x000fe200078e0a07 */
[----:B------:R-:W0:Y:S01]  /*05b0*/  @!UP0 S2UR UR7, SR_CgaCtaId ;  /* 0x00000000000789c3 */ /* 0x000e220000008800 */
[----:B------:R-:W-:Y:S01]  /*05c0*/  ULDC UR4, c[0x0][0x150] ;  /* 0x0000540000047ab9 */ /* 0x000fe20000000800 */
[----:B------:R-:W1:Y:S01]  /*05d0*/  F2I.U32.TRUNC.NTZ R11, R11 ;  /* 0x0000000b000b7305 */ /* 0x000e62000020f000 */
[----:B------:R-:W-:Y:S01]  /*05e0*/  FMUL R8, R8, UR4 ;  /* 0x0000000408087c20 */ /* 0x000fe20008400000 */
[----:B------:R-:W-:Y:S01]  /*05f0*/  SHF.R.S32.HI R3, RZ, 0x1f, R2 ;  /* 0x0000001fff037819 */ /* 0x000fe20000011402 */
[----:B------:R-:W-:Y:S01]  /*0600*/  IMAD R9, R9, 0x4, R0 ;  /* 0x0000000409097824 */ /* 0x000fe200078e0200 */
[----:B------:R-:W-:Y:S01]  /*0610*/  UMOV UR4, 0x20 ;  /* 0x0000002000047882 */ /* 0x000fe20000000000 */
[----:B------:R-:W-:Y:S01]  /*0620*/  @!UP0 UMOV UR6, 0x400 ;  /* 0x0000040000068882 */ /* 0x000fe20000000000 */
[----:B------:R-:W2:Y:S01]  /*0630*/  LDC R7, c[0x0][0x148] ;  /* 0x00005200ff077b82 */ /* 0x000ea20000000800 */
[----:B------:R-:W-:Y:S01]  /*0640*/  LEA.HI R3, R3, R2, RZ, 0x2 ;  /* 0x0000000203037211 */ /* 0x000fe200078f10ff */
[----:B------:R-:W5:Y:S01]  /*0650*/  F2I.U32.TRUNC.NTZ R8, R8 ;  /* 0x0000000800087305 */ /* 0x000f62000020f000 */
[----:B------:R-:W-:Y:S01]  /*0660*/  IMAD.SHL.U32 R22, R9, 0x4, RZ ;  /* 0x0000000409167824 */ /* 0x000fe200078e00ff */
[----:B------:R-:W-:-:S04]  /*0670*/  @!UP0 UIADD3 UR4, -UR4, 0x100000, URZ ;  /* 0x0010000004048890 */ /* 0x000fc8000fffe13f */
[----:B------:R-:W-:Y:S02]  /*0680*/  @!UP0 USHF.L.U32 UR5, UR4, 0xb, URZ ;  /* 0x0000000b04058899 */ /* 0x000fe4000800063f */
[----:B------:R-:W-:Y:S01]  /*0690*/  @!UP0 USHF.L.U32 UR4, UR4, 0x1, URZ ;  /* 0x0000000104048899 */ /* 0x000fe2000800063f */
[----:B------:R-:W-:Y:S02]  /*06a0*/  LOP3.LUT R3, R3, 0xfffffffc, RZ, 0xc0, !PT ;  /* 0xfffffffc03037812 */ /* 0x000fe400078ec0ff */
[----:B------:R-:W-:Y:S01]  /*06b0*/  LOP3.LUT R22, R9, 0xc, R22, 0x78, !PT ;  /* 0x0000000c09167812 */ /* 0x000fe200078e7816 */
[----:B-1----:R-:W-:Y:S02]  /*06c0*/  IMAD.MOV R21, RZ, RZ, -R11 ;  /* 0x000000ffff157224 */ /* 0x002fe400078e0a0b */
[----:B------:R-:W-:Y:S01]  /*06d0*/  IMAD.IADD R0, R2, 0x1, -R3 ;  /* 0x0000000102007824 */ /* 0x000fe200078e0a03 */
[----:B0-----:R-:W-:Y:S01]  /*06e0*/  @!UP0 ULEA UR6, UR7, UR6, 0x18 ;  /* 0x0000000607068291 */ /* 0x001fe2000f8ec03f */
[----:B-----5:R-:W-:-:S03]  /*06f0*/  IMAD.MOV R3, RZ, RZ, -R8 ;  /* 0x000000ffff037224 */ /* 0x020fc600078e0a08 */
[----:B------:R-:W-:Y:S01]  /*0700*/  ISETP.NE.AND P1, PT, R0, 0x3, PT ;  /* 0x000000030000780c */ /* 0x000fe20003f25270 */
[----:B------:R-:W-:Y:S01]  /*0710*/  VOTEU.ALL UP0, P0 ;  /* 0x00000000003f7886 */ /* 0x000fe20000000000 */
[----:B------:R-:W-:Y:S01]  /*0720*/  ISETP.LT.U32.AND P0, PT, R22, 0x8, !P2 ;  /* 0x000000081600780c */ /* 0x000fe20005701070 */
[----:B---3--:R-:W-:Y:S01]  /*0730*/  IMAD R3, R10, R3, UR8 ;  /* 0x000000080a037e24 */ /* 0x008fe2000f8e0203 */
[----:B------:R-:W-:Y:S01]  /*0740*/  ISETP.EQ.OR P1, PT, R0, RZ, !P1 ;  /* 0x000000ff0000720c */ /* 0x000fe20004f22670 */
[----:B--2---:R-:W-:Y:S01]  /*0750*/  IMAD R9, R7, R21, R4 ;  /* 0x0000001507097224 */ /* 0x004fe200078e0204 */
[C---:B------:R-:W-:Y:S02]  /*0760*/  ISETP.NE.AND P2, PT, R5.reuse, RZ, PT ;  /* 0x000000ff0500720c */ /* 0x040fe40003f45270 */
[----:B------:R-:W-:Y:S01]  /*0770*/  ISETP.EQ.AND P1, PT, R5, RZ, P1 ;  /* 0x000000ff0500720c */ /* 0x000fe20000f22270 */
[----:B------:R-:W0:Y:S02]  /*0780*/  FENCE.VIEW.ASYNC.S ;  /* 0x00000000000073c6 */ /* 0x000e240000000000 */
[----:B0-----:R0:W1:Y:S01]  /*0790*/  @!UP0 SYNCS.EXCH.64 URZ, [UR6+0xa0], UR4 ;  /* 0x0000a004063f85b2 */ /* 0x0010620008000100 */
[----:B------:R-:W-:-:S02]  /*07a0*/  ISETP.NE.AND P4, PT, R9, R22, PT ;  /* 0x000000160900720c */ /* 0x000fc40003f85270 */
[----:B------:R-:W-:Y:S02]  /*07b0*/  SEL R19, RZ, 0x1, !P1 ;  /* 0x00000001ff137807 */ /* 0x000fe40004800000 */
[----:B------:R-:W-:Y:S02]  /*07c0*/  ISETP.EQ.OR P4, PT, R3, RZ, !P4 ;  /* 0x000000ff0300720c */ /* 0x000fe40006782670 */
[----:B------:R-:W-:Y:S02]  /*07d0*/  SEL R19, R19, 0x2, P5 ;  /* 0x0000000213137807 */ /* 0x000fe40002800000 */
[----:B------:R-:W-:-:S04]  /*07e0*/  PLOP3.LUT P0, PT, P0, P4, PT, 0x80, 0x0 ;  /* 0x000000000000781c */ /* 0x000fc80000709070 */
[----:B------:R-:W-:Y:S01]  /*07f0*/  P2R R58, PR, RZ, 0x1 ;  /* 0x00000001ff3a7803 */ /* 0x000fe20000000000 */
[----:B------:R0:W2:Y:S01]  /*0800*/  @!UP1 SYNCS.EXCH.64 URZ, [UR6+0xa8], UR4 ;  /* 0x0000a804063f95b2 */ /* 0x0000a20008000100 */
[----:B------:R-:W-:Y:S01]  /*0810*/  NOP ;  /* 0x0000000000007918 */ /* 0x000fe20000000000 */
[----:B------:R-:W-:Y:S06]  /*0820*/  @!P3 BRA `(.L_x_4) ;  /* 0x000000000008b947 */ /* 0x000fec0003800000 */
[----:B-12-4-:R-:W-:Y:S01]  /*0830*/  UCGABAR_ARV ;  /* 0x00000000000079c7 */ /* 0x016fe20008000000 */
[----:B------:R-:W-:Y:S05]  /*0840*/  BRA `(.L_x_5) ;  /* 0x0000000000047947 */ /* 0x000fea0003800000 */
.L_x_4:
[----:B-12-4-:R-:W-:Y:S01]  /*0850*/  NOP ;  /* 0x0000000000007918 */ /* 0x016fe20000000000 */
.L_x_5:
[----:B------:R-:W1:Y:S01]  /*0860*/  LDC R2, c[0x0][0x65c] ;  /* 0x00019700ff027b82 */ /* 0x000e620000000800 */
[----:B------:R-:W-:Y:S02]  /*0870*/  IMAD.U32 R8, RZ, RZ, UR8 ;  /* 0x00000008ff087e24 */ /* 0x000fe4000f8e00ff */
[----:B------:R-:W-:Y:S01]  /*0880*/  IMAD.MOV.U32 R9, RZ, RZ, RZ ;  /* 0x000000ffff097224 */ /* 0x000fe200078e00ff */
[----:B-1----:R-:W-:-:S04]  /*0890*/  ISETP.NE.AND P1, PT, R2, 0x1, PT ;  /* 0x000000010200780c */ /* 0x002fc80003f25270 */
[----:B------:R-:W-:-:S09]  /*08a0*/  P2R R5, PR, RZ, 0x2 ;  /* 0x00000002ff057803 */ /* 0x000fd20000000000 */
[----:B------:R-:W1:Y:S01]  /*08b0*/  @P1 LDC R17, c[0x0][0x10] ;  /* 0x00000400ff111b82 */ /* 0x000e620000000800 */
[----:B------:R-:W-:Y:S02]  /*08c0*/  @P1 IMAD.MOV.U32 R5, RZ, RZ, RZ ;  /* 0x000000ffff051224 */ /* 0x000fe400078e00ff */
[----:B------:R-:W-:-:S05]  /*08d0*/  @P1 IMAD.MOV.U32 R13, RZ, RZ, RZ ;  /* 0x000000ffff0d1224 */ /* 0x000fca00078e00ff */
[----:B------:R-:W2:Y:S01]  /*08e0*/  @!P1 LDC R11, c[0x0][0xc] ;  /* 0x00000300ff0b9b82 */ /* 0x000ea20000000800 */
[----:B-1----:R-:W-:-:S04]  /*08f0*/  @P1 IMAD.WIDE.U32 R16, R17, UR8, R4 ;  /* 0x0000000811101c25 */ /* 0x002fc8000f8e0004 */
[----:B------:R-:W-:Y:S02]  /*0900*/  @P1 IMAD.IADD R17, R17, 0x1, R13 ;  /* 0x0000000111111824 */ /* 0x000fe400078e020d */
[----:B--2---:R-:W-:-:S04]  /*0910*/  @!P1 IMAD.WIDE.U32 R8, R4, R11, R8 ;  /* 0x0000000b04089225 */ /* 0x004fc800078e0008 */
[----:B------:R-:W-:Y:S02]  /*0920*/  @!P1 IMAD.MOV.U32 R16, RZ, RZ, R8 ;  /* 0x000000ffff109224 */ /* 0x000fe400078e0008 */
[----:B------:R-:W-:Y:S01]  /*0930*/  @!P1 IMAD.MOV.U32 R17, RZ, RZ, R9 ;  /* 0x000000ffff119224 */ /* 0x000fe200078e0009 */
[----:B------:R-:W-:Y:S06]  /*0940*/  @!P3 BRA `(.L_x_6) ;  /* 0x00000000000cb947 */ /* 0x000fec0003800000 */
[----:B------:R-:W-:Y:S01]  /*0950*/  UCGABAR_WAIT ;  /* 0x0000000000007dc7 */ /* 0x000fe20008000000 */
[----:B------:R-:W-:Y:S01]  /*0960*/  CCTL.IVALL ;  /* 0x00000000ff00798f */ /* 0x000fe20002000000 */
[----:B------:R-:W-:Y:S05]  /*0970*/  BRA `(.L_x_7) ;  /* 0x0000000000047947 */ /* 0x000fea0003800000 */
.L_x_6:
[----:B------:R-:W-:Y:S06]  /*0980*/  BAR.SYNC.DEFER_BLOCKING 0x0 ;  /* 0x0000000000007b1d */ /* 0x000fec0000010000 */
.L_x_7:
[----:B------:R-:W-:Y:S05]  /*0990*/  @!P2 BRA `(.L_x_8) ;  /* 0x00000038007ca947 */ /* 0x000fea0003800000 */
[----:B------:R-:W-:-:S13]  /*09a0*/  ISETP.GT.U32.AND P0, PT, R6, 0x1, PT ;  /* 0x000000010600780c */ /* 0x000fda0003f04070 */
[----:B0-----:R-:W-:Y:S05]  /*09b0*/  @P0 EXIT ;  /* 0x000000000000094d */ /* 0x001fea0003800000 */
[----:B------:R-:W-:Y:S01]  /*09c0*/  ULDC.64 UR4, c[0x0][0x650] ;  /* 0x0001940000047ab9 */ /* 0x000fe20000000a00 */
[----:B------:R-:W-:Y:S01]  /*09d0*/  PRMT R0, RZ, 0x7610, R0 ;  /* 0x00007610ff007816 */ /* 0x000fe20000000000 */
[----:B------:R-:W-:Y:S01]  /*09e0*/  IMAD.MOV.U32 R60, RZ, RZ, -0x1 ;  /* 0xffffffffff3c7424 */ /* 0x000fe200078e00ff */
[----:B------:R-:W-:Y:S01]  /*09f0*/  ISETP.GE.U32.AND P0, PT, R16, UR4, PT ;  /* 0x0000000410007c0c */ /* 0x000fe2000bf06070 */
[----:B------:R-:W-:Y:S02]  /*0a00*/  IMAD.MOV.U32 R61, RZ, RZ, -0x1 ;  /* 0xffffffffff3d7424 */ /* 0x000fe400078e00ff */
[----:B------:R-:W-:Y:S01]  /*0a10*/  IMAD.MOV.U32 R57, RZ, RZ, -0x1 ;  /* 0xffffffffff397424 */ /* 0x000fe200078e00ff */
[----:B------:R-:W-:-:S13]  /*0a20*/  ISETP.GE.U32.AND.EX P0, PT, R17, UR5, PT, P0 ;  /* 0x0000000511007c0c */ /* 0x000fda000bf06100 */
[----:B------:R-:W-:Y:S05]  /*0a30*/  @P0 BRA `(.L_x_9) ;  /* 0x0000000400280947 */ /* 0x000fea0003800000 */
[----:B------:R-:W0:Y:S01]  /*0a40*/  LDC.64 R24, c[0x0][0x628] ;  /* 0x00018a00ff187b82 */ /* 0x000e220000000a00 */
[----:B------:R-:W-:Y:S02]  /*0a50*/  IMAD.MOV.U32 R8, RZ, RZ, R16 ;  /* 0x000000ffff087224 */ /* 0x000fe400078e0010 */
[----:B------:R-:W-:-:S05]  /*0a60*/  IMAD.MOV.U32 R9, RZ, RZ, R17 ;  /* 0x000000ffff097224 */ /* 0x000fca00078e0011 */
[----:B------:R-:W1:Y:S08]  /*0a70*/  LDC R0, c[0x0][0x630] ;  /* 0x00018c00ff007b82 */ /* 0x000e700000000800 */
[----:B------:R-:W2:Y:S01]  /*0a80*/  LDC.64 R26, c[0x0][0x620] ;  /* 0x00018800ff1a7b82 */ /* 0x000ea20000000a00 */
[----:B0-----:R-:W-:-:S04]  /*0a90*/  ISETP.NE.U32.AND P0, PT, R24, RZ, PT ;  /* 0x000000ff1800720c */ /* 0x001fc80003f05070 */
[----:B------:R-:W-:-:S13]  /*0aa0*/  ISETP.NE.AND.EX P0, PT, R25, RZ, PT, P0 ;  /* 0x000000ff1900720c */ /* 0x000fda0003f05300 */
[----:B-12---:R-:W-:Y:S05]  /*0ab0*/  @!P0 BRA `(.L_x_10) ;  /* 0x0000000000288947 */ /* 0x006fea0003800000 */
[----:B------:R-:W0:Y:S02]  /*0ac0*/  LDC R13, c[0x0][0x634] ;  /* 0x00018d00ff0d7b82 */ /* 0x000e240000000800 */
[----:B0-----:R-:W-:-:S05]  /*0ad0*/  IADD3 R13, P0, R16, R13, RZ ;  /* 0x0000000d100d7210 */ /* 0x001fca0007f1e0ff */
[----:B------:R-:W-:-:S04]  /*0ae0*/  IMAD.X R15, RZ, RZ, R17, P0 ;  /* 0x000000ffff0f7224 */ /* 0x000fc800000e0611 */
[----:B------:R-:W-:-:S04]  /*0af0*/  IMAD.WIDE.U32 R8, R15, R24, RZ ;  /* 0x000000180f087225 */ /* 0x000fc800078e00ff */
[----:B------:R-:W-:-:S04]  /*0b00*/  IMAD.WIDE.U32 R10, P0, R13, R25, R8 ;  /* 0x000000190d0a7225 */ /* 0x000fc80007800008 */
[----:B------:R-:W-:-:S04]  /*0b10*/  IMAD.WIDE.U32 R8, R13, R24, RZ ;  /* 0x000000180d087225 */ /* 0x000fc800078e00ff */
[----:B------:R-:W-:Y:S01]  /*0b20*/  IMAD.X R13, RZ, RZ, RZ, P0 ;  /* 0x000000ffff0d7224 */ /* 0x000fe200000e06ff */
[----:B------:R-:W-:Y:S01]  /*0b30*/  IADD3 RZ, P0, R9, R10, RZ ;  /* 0x0000000a09ff7210 */ /* 0x000fe20007f1e0ff */
[----:B------:R-:W-:-:S04]  /*0b40*/  IMAD.MOV.U32 R12, RZ, RZ, R11 ;  /* 0x000000ffff0c7224 */ /* 0x000fc800078e000b */
[----:B------:R-:W-:-:S08]  /*0b50*/  IMAD.WIDE.U32.X R8, R15, R25, R12, P0 ;  /* 0x000000190f087225 */ /* 0x000fd000000e040c */
.L_x_10:
[----:B------:R-:W0:Y:S01]  /*0b60*/  LDC.64 R24, c[0x0][0x640] ;  /* 0x00019000ff187b82 */ /* 0x000e220000000a00 */
[-CC-:B------:R-:W-:Y:S01]  /*0b70*/  SHF.R.U64 R57, R8, R0.reuse, R9.reuse ;  /* 0x0000000008397219 */ /* 0x180fe20000001209 */
[----:B------:R-:W-:Y:S01]  /*0b80*/  IMAD R28, R7, R21, R4 ;  /* 0x00000015071c7224 */ /* 0x000fe200078e0204 */
[----:B------:R-:W-:Y:S01]  /*0b90*/  SHF.R.U32.HI R0, RZ, R0, R9 ;  /* 0x00000000ff007219 */ /* 0x000fe20000011609 */
[----:B------:R-:W-:Y:S01]  /*0ba0*/  IMAD.MOV.U32 R21, RZ, RZ, 0x1 ;  /* 0x00000001ff157424 */ /* 0x000fe200078e00ff */
[----:B------:R-:W-:-:S03]  /*0bb0*/  IADD3 R5, P0, RZ, -R57, RZ ;  /* 0x80000039ff057210 */ /* 0x000fc60007f1e0ff */
[----:B------:R-:W1:Y:S02]  /*0bc0*/  LDC R6, c[0x0][0x618] ;  /* 0x00018600ff067b82 */ /* 0x000e640000000800 */
[----:B------:R-:W-:-:S04]  /*0bd0*/  IMAD.X R9, RZ, RZ, ~R0, P0 ;  /* 0x000000ffff097224 */ /* 0x000fc800000e0e00 */
[-C--:B------:R-:W-:Y:S02]  /*0be0*/  IMAD R0, R9, R26.reuse, RZ ;  /* 0x0000001a09007224 */ /* 0x080fe400078e02ff */
[----:B------:R-:W2:Y:S01]  /*0bf0*/  LDC R11, c[0x0][0x608] ;  /* 0x00018200ff0b7b82 */ /* 0x000ea20000000800 */
[----:B------:R-:W-:-:S04]  /*0c00*/  IMAD.WIDE.U32 R8, R5, R26, R16 ;  /* 0x0000001a05087225 */ /* 0x000fc800078e0010 */
[----:B------:R-:W-:-:S03]  /*0c10*/  IMAD R5, R5, R27, R0 ;  /* 0x0000001b05057224 */ /* 0x000fc600078e0200 */
[----:B------:R-:W3:Y:S01]  /*0c20*/  LDC R12, c[0x0][0x658] ;  /* 0x00019600ff0c7b82 */ /* 0x000ee20000000800 */
[----:B0-----:R-:W-:Y:S01]  /*0c30*/  ISETP.NE.U32.AND P0, PT, R24, RZ, PT ;  /* 0x000000ff1800720c */ /* 0x001fe20003f05070 */
[----:B------:R-:W-:Y:S02]  /*0c40*/  IMAD.IADD R5, R9, 0x1, R5 ;  /* 0x0000000109057824 */ /* 0x000fe400078e0205 */
[----:B------:R-:W-:Y:S01]  /*0c50*/  IMAD.MOV.U32 R9, RZ, RZ, -0x1 ;  /* 0xffffffffff097424 */ /* 0x000fe200078e00ff */
[----:B------:R-:W-:-:S03]  /*0c60*/  ISETP.NE.AND.EX P0, PT, R25, RZ, PT, P0 ;  /* 0x000000ff1900720c */ /* 0x000fc60003f05300 */
[----:B------:R-:W0:Y:S01]  /*0c70*/  LDC R15, c[0x0][0x600] ;  /* 0x00018000ff0f7b82 */ /* 0x000e220000000800 */
[-CC-:B-1----:R-:W-:Y:S02]  /*0c80*/  SHF.R.U64 R13, R8, R6.reuse, R5.reuse ;  /* 0x00000006080d7219 */ /* 0x182fe40000001205 */
[----:B------:R-:W-:-:S05]  /*0c90*/  SHF.R.U32.HI R0, RZ, R6, R5 ;  /* 0x00000006ff007219 */ /* 0x000fca0000011605 */
[----:B------:R-:W1:Y:S01]  /*0ca0*/  LDC R14, c[0x0][0x648] ;  /* 0x00019200ff0e7b82 */ /* 0x000e620000000800 */
[-CC-:B--2---:R-:W-:Y:S02]  /*0cb0*/  SHF.R.U64 R27, R13, R11.reuse, R0.reuse ;  /* 0x0000000b0d1b7219 */ /* 0x184fe40000001200 */
[----:B------:R-:W-:-:S05]  /*0cc0*/  SHF.R.U32.HI R5, RZ, R11, R0 ;  /* 0x0000000bff057219 */ /* 0x000fca0000011600 */
[----:B------:R-:W2:Y:S01]  /*0cd0*/  LDC R20, c[0x0][0x638] ;  /* 0x00018e00ff147b82 */ /* 0x000ea20000000800 */
[-CC-:B---3--:R-:W-:Y:S02]  /*0ce0*/  SHF.R.U64 R26, R27, R12.reuse, R5.reuse ;  /* 0x0000000c1b1a7219 */ /* 0x188fe40000001205 */
[-C--:B------:R-:W-:Y:S02]  /*0cf0*/  SHF.L.U32 R0, R9, R12.reuse, RZ ;  /* 0x0000000c09007219 */ /* 0x080fe400000006ff */
[----:B------:R-:W-:Y:S01]  /*0d00*/  SHF.R.U32.HI R5, RZ, R12, R5 ;  /* 0x0000000cff057219 */ /* 0x000fe20000011605 */
[----:B------:R-:W-:Y:S01]  /*0d10*/  IMAD.MOV.U32 R4, RZ, RZ, R26 ;  /* 0x000000ffff047224 */ /* 0x000fe200078e001a */
[----:B------:R-:W-:Y:S01]  /*0d20*/  LOP3.LUT R10, RZ, R0, RZ, 0x33, !PT ;  /* 0x00000000ff0a7212 */ /* 0x000fe200078e33ff */
[----:B------:R-:W3:Y:S01]  /*0d30*/  LDC R23, c[0x0][0x610] ;  /* 0x00018400ff177b82 */ /* 0x000ee20000000800 */
[----:B------:R-:W-:Y:S05]  /*0d40*/  @!P0 BRA `(.L_x_11) ;  /* 0x0000000000288947 */ /* 0x000fea0003800000 */
[----:B------:R-:W4:Y:S02]  /*0d50*/  LDC R9, c[0x0][0x64c] ;  /* 0x00019300ff097b82 */ /* 0x000f240000000800 */
[----:B----4-:R-:W-:-:S05]  /*0d60*/  IADD3 R9, P0, R26, R9, RZ ;  /* 0x000000091a097210 */ /* 0x010fca0007f1e0ff */
        /* <DEDUP_REMOVED lines=8> */
.L_x_11:
[----:B-1----:R-:W-:Y:S01]  /*0df0*/  SHF.R.U64 R4, R4, R14, R5 ;  /* 0x0000000e04047219 */ /* 0x002fe20000001205 */
[----:B0-----:R-:W-:Y:S01]  /*0e00*/  VIADD R6, R15, 0xffffffff ;  /* 0xffffffff0f067836 */ /* 0x001fe20000000000 */
[----:B------:R-:W-:Y:S02]  /*0e10*/  SHF.L.U32 R0, R21, R12, RZ ;  /* 0x0000000c15007219 */ /* 0x000fe400000006ff */
[----:B------:R-:W-:Y:S01]  /*0e20*/  LOP3.LUT R5, R27, R10, RZ, 0xc0, !PT ;  /* 0x0000000a1b057212 */ /* 0x000fe200078ec0ff */
[----:B------:R-:W-:Y:S01]  /*0e30*/  IMAD.MOV R7, RZ, RZ, -R4 ;  /* 0x000000ffff077224 */ /* 0x000fe200078e0a04 */
[----:B------:R-:W-:Y:S02]  /*0e40*/  SEL R3, R3, R28, !P1 ;  /* 0x0000001c03037207 */ /* 0x000fe40004800000 */
[----:B------:R-:W-:Y:S01]  /*0e50*/  LOP3.LUT R6, R13, R6, RZ, 0xc0, !PT ;  /* 0x000000060d067212 */ /* 0x000fe200078ec0ff */
[----:B------:R-:W-:Y:S02]  /*0e60*/  IMAD R4, R0, R4, R5 ;  /* 0x0000000400047224 */ /* 0x000fe400078e0205 */
[----:B--2---:R-:W-:-:S02]  /*0e70*/  IMAD R0, R7, R20, R26 ;  /* 0x0000001407007224 */ /* 0x004fc400078e021a */
[----:B---3--:R-:W-:Y:S02]  /*0e80*/  IMAD R3, R4, R23, R3 ;  /* 0x0000001704037224 */ /* 0x008fe400078e0203 */
[----:B------:R-:W-:Y:S02]  /*0e90*/  IMAD R60, R0, R15, R6 ;  /* 0x0000000f003c7224 */ /* 0x000fe400078e0206 */
[----:B------:R-:W-:-:S03]  /*0ea0*/  IMAD.MOV.U32 R4, RZ, RZ, 0x1 ;  /* 0x00000001ff047424 */ /* 0x000fc600078e00ff */
[----:B------:R-:W-:Y:S02]  /*0eb0*/  SEL R61, R60, R3, !P1 ;  /* 0x000000033c3d7207 */ /* 0x000fe40004800000 */
[----:B------:R-:W-:Y:S02]  /*0ec0*/  PRMT R0, R4, 0x7610, R0 ;  /* 0x0000761004007816 */ /* 0x000fe40000000000 */
[----:B------:R-:W-:-:S07]  /*0ed0*/  SEL R60, R3, R60, !P1 ;  /* 0x0000003c033c7207 */ /* 0x000fce0004800000 */
.L_x_9:
[----:B------:R-:W-:-:S08]  /*0ee0*/  NOP ;  /* 0x0000000000007918 */ /* 0x000fd00000000000 */
[----:B------:R-:W0:Y:S02]  /*0ef0*/  USETMAXREG.TRY_ALLOC.CTAPOOL UP0, 0xe8 ;  /* 0x000000e8000079c8 */ /* 0x000e240008000600 */
[----:B0-----:R-:W-:-:S13]  /*0f00*/  PLOP3.LUT P0, PT, PT, PT, UP0, 0x80, 0x0 ;  /* 0x000000000000781c */ /* 0x001fda0003f0f008 */
[----:B------:R-:W-:Y:S05]  /*0f10*/  @!P0 BRA `(.L_x_9) ;  /* 0xfffffffc00f08947 */ /* 0x000fea000383ffff */
[----:B------:R-:W-:Y:S01]  /*0f20*/  ULDC.64 UR4, c[0x0][0x598] ;  /* 0x0001660000047ab9 */ /* 0x000fe20000000a00 */
[----:B------:R-:W-:Y:S01]  /*0f30*/  ULDC.64 UR36, c[0x0][0x208] ;  /* 0x0000820000247ab9 */ /* 0x000fe20000000a00 */
[----:B------:R-:W-:-:S04]  /*0f40*/  ISETP.NE.U32.AND P0, PT, RZ, UR4, PT ;  /* 0x00000004ff007c0c */ /* 0x000fc8000bf05070 */
[----:B------:R-:W-:-:S13]  /*0f50*/  ISETP.NE.AND.EX P0, PT, RZ, UR5, PT, P0 ;  /* 0x00000005ff007c0c */ /* 0x000fda000bf05300 */
[----:B------:R-:W-:Y:S05]  /*0f60*/  @!P0 BRA `(.L_x_12) ;  /* 0x00000000001c8947 */ /* 0x000fea0003800000 */
[----:B------:R-:W0:Y:S02]  /*0f70*/  LDC.64 R4, c[0x0][0x598] ;  /* 0x00016600ff047b82 */ /* 0x000e240000000a00 */
[----:B0-----:R-:W2:Y:S02]  /*0f80*/  LDG.E.64 R4, desc[UR36][R4.64] ;  /* 0x0000002404047981 */ /* 0x001ea4000c1e1b00 */
[----:B--2---:R-:W-:-:S04]  /*0f90*/  ISETP.NE.U32.AND P0, PT, R4, RZ, PT ;  /* 0x000000ff0400720c */ /* 0x004fc80003f05070 */
[----:B------:R-:W-:-:S13]  /*0fa0*/  ISETP.NE.AND.EX P0, PT, R5, RZ, PT, P0 ;  /* 0x000000ff0500720c */ /* 0x000fda0003f05300 */
[----:B------:R-:W-:Y:S05]  /*0fb0*/  @!P0 BRA `(.L_x_12) ;  /* 0x0000000000088947 */ /* 0x000fea0003800000 */
[----:B------:R0:W5:Y:S01]  /*0fc0*/  LD.E R23, desc[UR36][R4.64] ;  /* 0x0000002404177980 */ /* 0x000162000c101900 */
[----:B------:R-:W-:Y:S05]  /*0fd0*/  BRA `(.L_x_13) ;  /* 0x0000000000247947 */ /* 0x000fea0003800000 */
.L_x_12:
[----:B------:R-:W-:Y:S02]  /*0fe0*/  ULDC.64 UR4, c[0x0][0x588] ;  /* 0x0001620000047ab9 */ /* 0x000fe40000000a00 */
[----:B------:R-:W-:-:S04]  /*0ff0*/  ISETP.NE.U32.AND P0, PT, RZ, UR4, PT ;  /* 0x00000004ff007c0c */ /* 0x000fc8000bf05070 */
[----:B------:R-:W-:-:S13]  /*1000*/  ISETP.NE.AND.EX P0, PT, RZ, UR5, PT, P0 ;  /* 0x00000005ff007c0c */ /* 0x000fda000bf05300 */
[----:B------:R-:W-:Y:S05]  /*1010*/  @!P0 BRA `(.L_x_14) ;  /* 0x00000000000c8947 */ /* 0x000fea0003800000 */
[----:B------:R-:W0:Y:S02]  /*1020*/  LDC.64 R4, c[0x0][0x588] ;  /* 0x00016200ff047b82 */ /* 0x000e240000000a00 */
[----:B0-----:R1:W5:Y:S01]  /*1030*/  LDG.E R23, desc[UR36][R4.64] ;  /* 0x0000002404177981 */ /* 0x001362000c1e1900 */
[----:B------:R-:W-:Y:S05]  /*1040*/  BRA `(.L_x_13) ;  /* 0x0000000000087947 */ /* 0x000fea0003800000 */
.L_x_14:
[----:B------:R-:W-:Y:S02]  /*1050*/  ULDC UR4, c[0x0][0x580] ;  /* 0x0001600000047ab9 */ /* 0x000fe40000000800 */
[----:B------:R-:W-:-:S07]  /*1060*/  IMAD.U32 R23, RZ, RZ, UR4 ;  /* 0x00000004ff177e24 */ /* 0x000fce000f8e00ff */
.L_x_13:
[----:B------:R-:W-:Y:S02]  /*1070*/  ULDC.64 UR4, c[0x0][0x5a0] ;  /* 0x0001680000047ab9 */ /* 0x000fe40000000a00 */
[----:B------:R-:W-:-:S04]  /*1080*/  ISETP.NE.U32.AND P0, PT, RZ, UR4, PT ;  /* 0x00000004ff007c0c */ /* 0x000fc8000bf05070 */
[----:B------:R-:W-:-:S13]  /*1090*/  ISETP.NE.AND.EX P0, PT, RZ, UR5, PT, P0 ;  /* 0x00000005ff007c0c */ /* 0x000fda000bf05300 */
[----:B------:R-:W-:Y:S05]  /*10a0*/  @!P0 BRA `(.L_x_15) ;  /* 0x00000000001c8947 */ /* 0x000fea0003800000 */
[----:B01----:R-:W0:Y:S02]  /*10b0*/  LDC.64 R4, c[0x0][0x5a0] ;  /* 0x00016800ff047b82 */ /* 0x003e240000000a00 */
[----:B0-----:R-:W2:Y:S02]  /*10c0*/  LDG.E.64 R4, desc[UR36][R4.64] ;  /* 0x0000002404047981 */ /* 0x001ea4000c1e1b00 */
[----:B--2---:R-:W-:-:S04]  /*10d0*/  ISETP.NE.U32.AND P0, PT, R4, RZ, PT ;  /* 0x000000ff0400720c */ /* 0x004fc80003f05070 */
[----:B------:R-:W-:-:S13]  /*10e0*/  ISETP.NE.AND.EX P0, PT, R5, RZ, PT, P0 ;  /* 0x000000ff0500720c */ /* 0x000fda0003f05300 */
[----:B------:R-:W-:Y:S05]  /*10f0*/  @!P0 BRA `(.L_x_15) ;  /* 0x0000000000088947 */ /* 0x000fea0003800000 */
[----:B------:R0:W5:Y:S01]  /*1100*/  LD.E R56, desc[UR36][R4.64] ;  /* 0x0000002404387980 */ /* 0x000162000c101900 */
[----:B------:R-:W-:Y:S05]  /*1110*/  BRA `(.L_x_16) ;  /* 0x0000000000247947 */ /* 0x000fea0003800000 */
.L_x_15:
[----:B------:R-:W-:Y:S02]  /*1120*/  ULDC.64 UR4, c[0x0][0x590] ;  /* 0x0001640000047ab9 */ /* 0x000fe40000000a00 */
[----:B------:R-:W-:-:S04]  /*1130*/  ISETP.NE.U32.AND P0, PT, RZ, UR4, PT ;  /* 0x00000004ff007c0c */ /* 0x000fc8000bf05070 */
[----:B------:R-:W-:-:S13]  /*1140*/  ISETP.NE.AND.EX P0, PT, RZ, UR5, PT, P0 ;  /* 0x00000005ff007c0c */ /* 0x000fda000bf05300 */
[----:B------:R-:W-:Y:S05]  /*1150*/  @!P0 BRA `(.L_x_17) ;  /* 0x00000000000c8947 */ /* 0x000fea0003800000 */
[----:B01----:R-:W0:Y:S02]  /*1160*/  LDC.64 R4, c[0x0][0x590] ;  /* 0x00016400ff047b82 */ /* 0x003e240000000a00 */
[----:B0-----:R1:W5:Y:S01]  /*1170*/  LDG.E R56, desc[UR36][R4.64] ;  /* 0x0000002404387981 */ /* 0x001362000c1e1900 */
[----:B------:R-:W-:Y:S05]  /*1180*/  BRA `(.L_x_16) ;  /* 0x0000000000087947 */ /* 0x000fea0003800000 */
.L_x_17:
[----:B------:R-:W-:Y:S02]  /*1190*/  ULDC UR4, c[0x0][0x584] ;  /* 0x0001610000047ab9 */ /* 0x000fe40000000800 */
[----:B------:R-:W-:-:S07]  /*11a0*/  IMAD.U32 R56, RZ, RZ, UR4 ;  /* 0x00000004ff387e24 */ /* 0x000fce000f8e00ff */
.L_x_16:
[----:B------:R-:W-:-:S13]  /*11b0*/  LOP3.LUT P0, RZ, R0, 0xff, RZ, 0xc0, !PT ;  /* 0x000000ff00ff7812 */ /* 0x000fda000780c0ff */
[----:B------:R-:W-:Y:S05]  /*11c0*/  @!P0 EXIT ;  /* 0x000000000000894d */ /* 0x000fea0003800000 */
[----:B------:R-:W-:Y:S01]  /*11d0*/  ULDC UR4, c[0x0][0x28c] ;  /* 0x0000a30000047ab9 */ /* 0x000fe20000000800 */
[----:B------:R-:W-:Y:S01]  /*11e0*/  LOP3.LUT R59, R19, 0x1, RZ, 0xfc, !PT ;  /* 0x00000001133b7812 */ /* 0x000fe200078efcff */
[----:B------:R-:W-:Y:S01]  /*11f0*/  UIADD3 UR4, UR4, 0x1f, URZ ;  /* 0x0000001f04047890 */ /* 0x000fe2000fffe03f */
[----:B------:R-:W-:Y:S01]  /*1200*/  UMOV UR38, URZ ;  /* 0x0000003f00267c82 */ /* 0x000fe20008000000 */
[----:B------:R-:W-:Y:S02]  /*1210*/  UMOV UR39, URZ ;  /* 0x0000003f00277c82 */ /* 0x000fe40008000000 */
[----:B------:R-:W-:-:S04]  /*1220*/  USHF.R.S32.HI UR5, URZ, 0x1f, UR4 ;  /* 0x0000001f3f057899 */ /* 0x000fc80008011404 */
[----:B------:R-:W-:-:S04]  /*1230*/  ULEA.HI UR5, UR5, UR4, URZ, 0x5 ;  /* 0x0000000405057291 */ /* 0x000fc8000f8f283f */
[----:B------:R-:W-:-:S12]  /*1240*/  USHF.R.S32.HI UR40, URZ, 0x5, UR5 ;  /* 0x000000053f287899 */ /* 0x000fd80008011405 */
.L_x_101:
[----:B------:R-:W-:Y:S01]  /*1250*/  LOP3.LUT R0, R18, 0x80, RZ, 0xc0, !PT ;  /* 0x0000008012007812 */ /* 0x000fe200078ec0ff */
[----:B------:R-:W2:Y:S01]  /*1260*/  S2UR UR7, SR_CgaCtaId ;  /* 0x00000000000779c3 */ /* 0x000ea20000008800 */
[----:B------:R-:W-:Y:S02]  /*1270*/  UMOV UR6, 0x400 ;  /* 0x0000040000067882 */ /* 0x000fe40000000000 */
[----:B------:R-:W-:-:S06]  /*1280*/  SHF.R.U32.HI R0, RZ, 0x7, R0 ;  /* 0x00000007ff007819 */ /* 0x000fcc0000011600 */
[----:B---3--:R-:W3:Y:S01]  /*1290*/  SHFL.IDX PT, R0, R0, RZ, 0x1f ;  /* 0x00001fff00007589 */ /* 0x008ee200000e0000 */
[----:B--2---:R-:W-:Y:S01]  /*12a0*/  ULEA UR6, UR7, UR6, 0x18 ;  /* 0x0000000607067291 */ /* 0x004fe2000f8ec03f */
[----:B---3--:R-:W-:-:S13]  /*12b0*/  R2UR UR4, R0 ;  /* 0x00000000000472ca */ /* 0x008fda00000e0000 */
[----:B------:R-:W-:-:S04]  /*12c0*/  ULEA.HI UR5, UR4, UR4, URZ, 0x1 ;  /* 0x0000000404057291 */ /* 0x000fc8000f8f083f */
[----:B------:R-:W-:-:S04]  /*12d0*/  ULOP3.LUT UR5, UR5, 0x7fffe, URZ, 0xc0, !UPT ;  /* 0x0007fffe05057892 */ /* 0x000fc8000f8ec03f */
[----:B------:R-:W-:-:S03]  /*12e0*/  UIADD3 UR5, UR4, -UR5, URZ ;  /* 0x8000000504057290 */ /* 0x000fc6000fffe03f */
[----:B------:R-:W-:Y:S01]  /*12f0*/  ULDC UR4, c[0x0][0x28c] ;  /* 0x0000a30000047ab9 */ /* 0x000fe20000000800 */
[----:B------:R-:W-:Y:S01]  /*1300*/  ULEA UR5, UR5, UR6, 0xd ;  /* 0x0000000605057291 */ /* 0x000fe2000f8e683f */
[----:B------:R-:W-:-:S03]  /*1310*/  ISETP.LT.AND P0, PT, RZ, UR4, PT ;  /* 0x00000004ff007c0c */ /* 0x000fc6000bf01270 */
[----:B------:R-:W-:-:S04]  /*1320*/  UIADD3 UR5, UR5, 0x180, URZ ;  /* 0x0000018005057890 */ /* 0x000fc8000fffe03f */
[----:B------:R-:W-:-:S04]  /*1330*/  USHF.R.U32.HI UR5, URZ, 0x4, UR5 ;  /* 0x000000043f057899 */ /* 0x000fc80008011605 */
[----:B------:R-:W-:Y:S02]  /*1340*/  ULOP3.LUT UR41, UR5, 0x3fff, URZ, 0xc0, !UPT ;  /* 0x00003fff05297892 */ /* 0x000fe4000f8ec03f */
[----:B01--4-:R-:W-:Y:S10]  /*1350*/  @P0 BRA `(.L_x_18) ;  /* 0x0000000000400947 */ /* 0x013ff40003800000 */
[----:B------:R-:W-:Y:S01]  /*1360*/  MOV R0, 0x0 ;  /* 0x0000000000007802 */ /* 0x000fe20000000f00 */
[----:B------:R-:W-:Y:S01]  /*1370*/  ULDC.64 UR4, c[0x4][0x68] ;  /* 0x01001a0000047ab9 */ /* 0x000fe20000000a00 */
[----:B------:R-:W-:Y:S01]  /*1380*/  ULDC.64 UR6, c[0x4][0x8] ;  /* 0x0100020000067ab9 */ /* 0x000fe20000000a00 */
[----:B01----:R-:W-:Y:S01]  /*1390*/  IMAD.U32 R4, RZ, RZ, UR4 ;  /* 0x00000004ff047e24 */ /* 0x003fe2000f8e00ff */
[----:B------:R0:W1:Y:S01]  /*13a0*/  LDC.64 R14, c[0x4][R0] ;  /* 0x01000000000e7b82 */ /* 0x0000620000000a00 */
[----:B------:R-:W-:Y:S01]  /*13b0*/  IMAD.U32 R5, RZ, RZ, UR5 ;  /* 0x00000005ff057e24 */ /* 0x000fe2000f8e00ff */
[----:B------:R-:W-:Y:S01]  /*13c0*/  ULDC.64 UR4, c[0x4][0x70] ;  /* 0x01001c0000047ab9 */ /* 0x000fe20000000a00 */
[----:B------:R-:W-:Y:S02]  /*13d0*/  IMAD.U32 R10, RZ, RZ, UR6 ;  /* 0x00000006ff0a7e24 */ /* 0x000fe4000f8e00ff */
[----:B------:R-:W-:Y:S02]  /*13e0*/  IMAD.U32 R6, RZ, RZ, UR4 ;  /* 0x00000004ff067e24 */ /* 0x000fe4000f8e00ff */
[----:B------:R-:W-:-:S02]  /*13f0*/  IMAD.U32 R7, RZ, RZ, UR5 ;  /* 0x00000005ff077e24 */ /* 0x000fc4000f8e00ff */
[----:B------:R-:W-:Y:S02]  /*1400*/  IMAD.U32 R11, RZ, RZ, UR7 ;  /* 0x00000007ff0b7e24 */ /* 0x000fe4000f8e00ff */
[----:B------:R-:W-:Y:S02]  /*1410*/  IMAD.MOV.U32 R8, RZ, RZ, 0x1e1 ;  /* 0x000001e1ff087424 */ /* 0x000fe400078e00ff */
[----:B------:R-:W-:Y:S02]  /*1420*/  IMAD.MOV.U32 R12, RZ, RZ, 0x1 ;  /* 0x00000001ff0c7424 */ /* 0x000fe400078e00ff */
[----:B0-----:R-:W-:-:S07]  /*1430*/  IMAD.MOV.U32 R13, RZ, RZ, RZ ;  /* 0x000000ffff0d7224 */ /* 0x001fce00078e00ff */
[----:B------:R-:W-:-:S07]  /*1440*/  LEPC R20, `(.L_x_18) ;  /* 0x000000001014794e */ /* 0x000fce0000000000 */
[----:B-1---5:R-:W-:Y:S05]  /*1450*/  CALL.ABS.NOINC R14 ;  /* 0x000000000e007343 */ /* 0x022fea0003c00000 */
.L_x_18:
[----:B------:R-:W-:-:S13]  /*1460*/  ISETP.NE.AND P0, PT, R59, 0x3, PT ;  /* 0x000000033b00780c */ /* 0x000fda0003f05270 */
[----:B------:R-:W-:Y:S05]  /*1470*/  @!P0 BRA `(.L_x_19) ;  /* 0x0000000000048947 */ /* 0x000fea0003800000 */
[----:B------:R-:W-:Y:S01]  /*1480*/  BPT.TRAP 0x1 ;  /* 0x000000040000795c */ /* 0x000fe20000300000 */
.L_x_19:
[----:B------:R-:W2:Y:S01]  /*1490*/  S2UR UR5, SR_CgaCtaId ;  /* 0x00000000000579c3 */ /* 0x000ea20000008800 */
[----:B------:R-:W-:Y:S01]  /*14a0*/  UMOV UR4, 0x400 ;  /* 0x0000040000047882 */ /* 0x000fe20000000000 */
[----:B------:R-:W-:Y:S02]  /*14b0*/  IMAD.U32 R0, RZ, RZ, UR38 ;  /* 0x00000026ff007e24 */ /* 0x000fe4000f8e00ff */
[----:B------:R-:W-:-:S03]  /*14c0*/  IMAD.U32 R3, RZ, RZ, UR39 ;  /* 0x00000027ff037e24 */ /* 0x000fc6000f8e00ff */
[----:B------:R-:W-:Y:S01]  /*14d0*/  SHF.L.U32 R0, R0, 0x1f, RZ ;  /* 0x0000001f00007819 */ /* 0x000fe200000006ff */
[----:B--2---:R-:W-:-:S06]  /*14e0*/  ULEA UR4, UR5, UR4, 0x18 ;  /* 0x0000000405047291 */ /* 0x004fcc000f8ec03f */
[----:B------:R-:W-:-:S04]  /*14f0*/  IMAD.U32 R6, RZ, RZ, UR4 ;  /* 0x00000004ff067e24 */ /* 0x000fc8000f8e00ff */
[----:B------:R-:W-:-:S04]  /*1500*/  IMAD R3, R3, 0x8, R6 ;  /* 0x0000000803037824 */ /* 0x000fc800078e0206 */
[----:B------:R2:W3:Y:S01]  /*1510*/  SYNCS.PHASECHK.TRANS64.TRYWAIT P1, [R3+URZ], R0 ;  /* 0x00000000030075a7 */ /* 0x0004e2000802017f */
[----:B------:R-:W-:Y:S05]  /*1520*/  @!P0 BRA `(.L_x_20) ;  /* 0x0000000000048947 */ /* 0x000fea0003800000 */
[----:B------:R-:W-:Y:S01]  /*1530*/  BPT.TRAP 0x1 ;  /* 0x000000040000795c */ /* 0x000fe20000300000 */
.L_x_20:
[----:B---3--:R-:W-:Y:S05]  /*1540*/  @P1 BRA `(.L_x_21) ;  /* 0x0000000000081947 */ /* 0x008fea0003800000 */
[----:B------:R-:W3:Y:S02]  /*1550*/  SYNCS.PHASECHK.TRANS64.TRYWAIT P1, [R3+URZ], R0 ;  /* 0x00000000030075a7 */ /* 0x000ee4000802017f */
[----:B---3--:R-:W-:Y:S05]  /*1560*/  @!P1 BRA `(.L_x_22) ;  /* 0x0000004400a49947 */ /* 0x008fea0003800000 */
.L_x_21:
[----:B------:R-:W-:-:S04]  /*1570*/  UISETP.LT.AND UP0, UPT, UR40, 0x1, UPT ;  /* 0x000000012800788c */ /* 0x000fc8000bf01270 */
[----:B------:R-:W-:-:S06]  /*1580*/  USEL UR4, UR40, 0x1, UP0 ;  /* 0x0000000128047887 */ /* 0x000fcc0008000000 */
[----:B--23--:R-:W-:Y:S01]  /*1590*/  IMAD.U32 R0, RZ, RZ, UR4 ;  /* 0x00000004ff007e24 */ /* 0x00cfe2000f8e00ff */
[----:B------:R-:W-:Y:S05]  /*15a0*/  WARPSYNC.ALL ;  /* 0x0000000000007948 */ /* 0x000fea0003800000 */
[----:B------:R-:W-:-:S04]  /*15b0*/  IADD3 R0, -R0, UR40, RZ ;  /* 0x0000002800007c10 */ /* 0x000fc8000fffe1ff */
[----:B------:R-:W-:Y:S02]  /*15c0*/  ISETP.GE.AND P1, PT, R0, 0x1, PT ;  /* 0x000000010000780c */ /* 0x000fe40003f26270 */
[----:B------:R-:W-:Y:S01]  /*15d0*/  R2UR UR4, R6 ;  /* 0x00000000060472ca */ /* 0x000fe200000e0000 */
[----:B------:R-:W-:Y:S01]  /*15e0*/  WARPGROUP.ARRIVE ;  /* 0x00000000000079c5 */ /* 0x000fe20000000000 */
[----:B------:R-:W-:Y:S01]  /*15f0*/  UMOV UR9, 0x40000040 ;  /* 0x4000004000097882 */ /* 0x000fe20000000000 */
[----:B------:R-:W-:-:S10]  /*1600*/  UMOV UR11, 0x40000040 ;  /* 0x40000040000b7882 */ /* 0x000fd40000000000 */
[----:B------:R-:W-:-:S04]  /*1610*/  UIADD3 UR4, UR4, 0x24180, URZ ;  /* 0x0002418004047890 */ /* 0x000fc8000fffe03f */
[----:B------:R-:W-:-:S04]  /*1620*/  USHF.R.U32.HI UR4, URZ, 0x4, UR4 ;  /* 0x000000043f047899 */ /* 0x000fc80008011604 */
[----:B------:R-:W-:Y:S02]  /*1630*/  ULOP3.LUT UR5, UR4, 0x3fff, URZ, 0xc0, !UPT ;  /* 0x00003fff04057892 */ /* 0x000fe4000f8ec03f */
[----:B------:R-:W-:Y:S02]  /*1640*/  ULOP3.LUT UR4, UR41, 0x10000, URZ, 0xfc, !UPT ;  /* 0x0001000029047892 */ /* 0x000fe4000f8efc3f */
[----:B------:R-:W-:Y:S02]  /*1650*/  ULOP3.LUT UR5, UR5, 0x10000, URZ, 0xfc, !UPT ;  /* 0x0001000005057892 */ /* 0x000fe4000f8efc3f */
[----:B------:R-:W-:Y:S02]  /*1660*/  ULEA UR6, UR39, UR4, 0xa ;  /* 0x0000000427067291 */ /* 0x000fe4000f8e503f */
[----:B------:R-:W-:-:S05]  /*1670*/  ULEA UR7, UR39, UR5, 0x9 ;  /* 0x0000000527077291 */ /* 0x000fca000f8e483f */
[----:B------:R-:W-:Y:S02]  /*1680*/  UMOV UR8, UR6 ;  /* 0x0000000600087c82 */ /* 0x000fe40008000000 */
[----:B------:R-:W-:Y:S02]  /*1690*/  UMOV UR10, UR7 ;  /* 0x00000007000a7c82 */ /* 0x000fe40008000000 */
[----:B------:R-:W-:Y:S01]  /*16a0*/  HGMMA.64x64x8.F32.TF32 R24, gdesc[UR8], RZ, !UPT, gsb0 ;  /* 0x04e00000081879f0 */ /* 0x000fe2000c0028ff */
[----:B------:R-:W-:Y:S02]  /*16b0*/  UIADD3 UR8, UR6, 0x2, URZ ;  /* 0x0000000206087890 */ /* 0x000fe4000fffe03f */
[----:B------:R-:W-:Y:S01]  /*16c0*/  UIADD3 UR10, UR7, 0x2, URZ ;  /* 0x00000002070a7890 */ /* 0x000fe2000fffe03f */
[----:B------:R-:W-:Y:S01]  /*16d0*/  UMOV UR9, 0x40000040 ;  /* 0x4000004000097882 */ /* 0x000fe20000000000 */
[----:B------:R-:W-:Y:S01]  /*16e0*/  UMOV UR11, 0x40000040 ;  /* 0x40000040000b7882 */ /* 0x000fe20000000000 */
[----:B------:R-:W-:-:S02]  /*16f0*/  WARPGROUP.DEPBAR.LE gsb0, 0x0 ;  /* 0x00008000000079c5 */ /* 0x000fc40000010000 */
[----:B------:R-:W-:-:S06]  /*1700*/  WARPGROUP.ARRIVE ;  /* 0x00000000000079c5 */ /* 0x000fcc0000000000 */
[----:B------:R-:W-:Y:S01]  /*1710*/  HGMMA.64x64x8.F32.TF32 R24, gdesc[UR8], R24, gsb0 ;  /* 0x04e00000081879f0 */ /* 0x000fe20008002818 */
[----:B------:R-:W-:Y:S02]  /*1720*/  UIADD3 UR8, UR6, 0x4, URZ ;  /* 0x0000000406087890 */ /* 0x000fe4000fffe03f */
[----:B------:R-:W-:Y:S01]  /*1730*/  UIADD3 UR10, UR7, 0x4, URZ ;  /* 0x00000004070a7890 */ /* 0x000fe2000fffe03f */
[----:B------:R-:W-:Y:S01]  /*1740*/  UMOV UR9, 0x40000040 ;  /* 0x4000004000097882 */ /* 0x000fe20000000000 */
[----:B------:R-:W-:Y:S01]  /*1750*/  UMOV UR11, 0x40000040 ;  /* 0x40000040000b7882 */ /* 0x000fe20000000000 */
[----:B------:R-:W-:Y:S02]  /*1760*/  WARPGROUP.DEPBAR.LE gsb0, 0x0 ;  /* 0x00008000000079c5 */ /* 0x000fe40000010000 */
        /* <DEDUP_REMOVED lines=8> */
[----:B------:R-:W-:Y:S03]  /*17f0*/  HGMMA.64x64x8.F32.TF32 R24, gdesc[UR8], R24, gsb0 ;  /* 0x04e00000081879f0 */ /* 0x000fe60008002818 */
[----:B------:R-:W-:Y:S02]  /*1800*/  WARPGROUP.DEPBAR.LE gsb0, 0x0 ;  /* 0x00008000000079c5 */ /* 0x000fe40000010000 */
[----:B------:R-:W-:Y:S05]  /*1810*/  @!P1 BRA `(.L_x_23) ;  /* 0x0000000400249947 */ /* 0x000fea0003800000 */
[----:B------:R-:W-:Y:S02]  /*1820*/  UIADD3 UR6, UR39, 0x1, URZ ;  /* 0x0000000127067890 */ /* 0x000fe4000fffe03f */
[----:B------:R-:W-:Y:S02]  /*1830*/  IMAD.U32 R3, RZ, RZ, UR39 ;  /* 0x00000027ff037e24 */ /* 0x000fe4000f8e00ff */
[----:B------:R-:W-:-:S04]  /*1840*/  UISETP.NE.AND UP0, UPT, UR6, 0x9, UPT ;  /* 0x000000090600788c */ /* 0x000fc8000bf05270 */
[----:B------:R-:W-:Y:S02]  /*1850*/  USEL UR7, URZ, 0x1, UP0 ;  /* 0x000000013f077887 */ /* 0x000fe40008000000 */
[----:B------:R-:W-:Y:S02]  /*1860*/  USEL UR6, UR6, URZ, UP0 ;  /* 0x0000003f06067287 */ /* 0x000fe40008000000 */
[----:B------:R-:W-:-:S06]  /*1870*/  ULOP3.LUT UR7, UR38, UR7, URZ, 0x3c, !UPT ;  /* 0x0000000726077292 */ /* 0x000fcc000f8e3c3f */
[----:B------:R-:W-:-:S07]  /*1880*/  IMAD.U32 R7, RZ, RZ, UR7 ;  /* 0x00000007ff077e24 */ /* 0x000fce000f8e00ff */
.L_x_30:
[----:B------:R-:W-:Y:S05]  /*1890*/  @!P0 BRA `(.L_x_24) ;  /* 0x0000000000048947 */ /* 0x000fea0003800000 */
[----:B------:R-:W-:Y:S01]  /*18a0*/  BPT.TRAP 0x1 ;  /* 0x000000040000795c */ /* 0x000fe20000300000 */
.L_x_24:
[----:B------:R-:W2:Y:S01]  /*18b0*/  S2UR UR8, SR_CgaCtaId ;  /* 0x00000000000879c3 */ /* 0x000ea20000008800 */
[----:B------:R-:W-:Y:S01]  /*18c0*/  UMOV UR7, 0x400 ;  /* 0x0000040000077882 */ /* 0x000fe20000000000 */
[----:B01----:R-:W-:Y:S01]  /*18d0*/  IMAD.U32 R5, RZ, RZ, UR6 ;  /* 0x00000006ff057e24 */ /* 0x003fe2000f8e00ff */
[----:B------:R-:W-:Y:S01]  /*18e0*/  SHF.L.U32 R4, R7, 0x1f, RZ ;  /* 0x0000001f07047819 */ /* 0x000fe200000006ff */
[----:B--2---:R-:W-:-:S06]  /*18f0*/  ULEA UR7, UR8, UR7, 0x18 ;  /* 0x0000000708077291 */ /* 0x004fcc000f8ec03f */
[----:B------:R-:W-:-:S04]  /*1900*/  IMAD.U32 R6, RZ, RZ, UR7 ;  /* 0x00000007ff067e24 */ /* 0x000fc8000f8e00ff */
[----:B------:R-:W-:-:S04]  /*1910*/  IMAD R5, R5, 0x8, R6 ;  /* 0x0000000805057824 */ /* 0x000fc800078e0206 */
[----:B------:R0:W1:Y:S01]  /*1920*/  SYNCS.PHASECHK.TRANS64.TRYWAIT P1, [R5+URZ], R4 ;  /* 0x00000004050075a7 */ /* 0x000062000802017f */
[----:B------:R-:W-:Y:S05]  /*1930*/  @!P0 BRA `(.L_x_25) ;  /* 0x0000000000048947 */ /* 0x000fea0003800000 */
[----:B------:R-:W-:Y:S01]  /*1940*/  BPT.TRAP 0x1 ;  /* 0x000000040000795c */ /* 0x000fe20000300000 */
.L_x_25:
[----:B-1----:R-:W-:Y:S05]  /*1950*/  @P1 BRA `(.L_x_26) ;  /* 0x0000000000081947 */ /* 0x002fea0003800000 */
[----:B------:R-:W1:Y:S02]  /*1960*/  SYNCS.PHASECHK.TRANS64.TRYWAIT P1, [R5+URZ], R4 ;  /* 0x00000004050075a7 */ /* 0x000e64000802017f */
[----:B-1----:R-:W-:Y:S05]  /*1970*/  @!P1 BRA `(.L_x_27) ;  /* 0x0000004000b49947 */ /* 0x002fea0003800000 */
.L_x_26:
[----:B------:R-:W-:Y:S01]  /*1980*/  ULEA UR7, UR6, UR4, 0xa ;  /* 0x0000000406077291 */ /* 0x000fe2000f8e503f */
[----:B------:R-:W-:Y:S01]  /*1990*/  WARPGROUP.ARRIVE ;  /* 0x00000000000079c5 */ /* 0x000fe20000000000 */
[----:B------:R-:W-:Y:S01]  /*19a0*/  ULEA UR12, UR6, UR5, 0x9 ;  /* 0x00000005060c7291 */ /* 0x000fe2000f8e483f */
[----:B------:R-:W-:Y:S01]  /*19b0*/  UMOV UR9, 0x40000040 ;  /* 0x4000004000097882 */ /* 0x000fe20000000000 */
[----:B------:R-:W-:-:S03]  /*19c0*/  UMOV UR11, 0x40000040 ;  /* 0x40000040000b7882 */ /* 0x000fc60000000000 */
[----:B------:R-:W-:Y:S02]  /*19d0*/  UMOV UR8, UR7 ;  /* 0x0000000700087c82 */ /* 0x000fe40008000000 */
[----:B------:R-:W-:Y:S02]  /*19e0*/  UMOV UR10, UR12 ;  /* 0x0000000c000a7c82 */ /* 0x000fe40008000000 */
[----:B------:R-:W-:Y:S01]  /*19f0*/  HGMMA.64x64x8.F32.TF32 R24, gdesc[UR8], R24, gsb0 ;  /* 0x04e00000081879f0 */ /* 0x000fe20008002818 */
        /* <DEDUP_REMOVED lines=23> */
[----:B------:R-:W-:Y:S01]  /*1b70*/  BPT.TRAP 0x1 ;  /* 0x000000040000795c */ /* 0x000fe20000300000 */
.L_x_28:
[----:B------:R-:W-:-:S13]  /*1b80*/  ISETP.NE.AND P1, PT, R58, RZ, PT ;  /* 0x000000ff3a00720c */ /* 0x000fda0003f25270 */
[----:B01----:R-:W-:-:S04]  /*1b90*/  @P1 IMAD R4, R3, 0x8, R6 ;  /* 0x0000000803041824 */ /* 0x003fc800078e0206 */
[----:B------:R-:W-:-:S05]  /*1ba0*/  @P1 VIADD R5, R4, 0x48 ;  /* 0x0000004804051836 */ /* 0x000fca0000000000 */
[----:B------:R-:W-:-:S04]  /*1bb0*/  @P1 PRMT R5, R22, 0x654, R5 ;  /* 0x0000065416051816 */ /* 0x000fc80000000005 */
[----:B------:R0:W-:Y:S01]  /*1bc0*/  @P1 SYNCS.ARRIVE.TRANS64.RED.A1T0 RZ, [R5+URZ], RZ ;  /* 0x000000ff05ff19a7 */ /* 0x0001e2000810043f */
[----:B------:R-:W-:-:S13]  /*1bd0*/  ISETP.GT.U32.AND P1, PT, R19, 0x1, PT ;  /* 0x000000011300780c */ /* 0x000fda0003f24070 */
[----:B0-----:R-:W-:Y:S05]  /*1be0*/  @P1 BRA `(.L_x_29) ;  /* 0x0000000000041947 */ /* 0x001fea0003800000 */
[----:B------:R-:W-:Y:S01]  /*1bf0*/  BPT.TRAP 0x1 ;  /* 0x000000040000795c */ /* 0x000fe20000300000 */
.L_x_29:
[----:B------:R-:W-:Y:S01]  /*1c00*/  UIADD3 UR6, UR6, 0x1, URZ ;  /* 0x0000000106067890 */ /* 0x000fe2000fffe03f */
[C---:B------:R-:W-:Y:S01]  /*1c10*/  ISETP.GT.AND P2, PT, R0.reuse, 0x1, PT ;  /* 0x000000010000780c */ /* 0x040fe20003f44270 */
[----:B------:R-:W-:Y:S02]  /*1c20*/  VIADD R3, R3, 0x1 ;  /* 0x0000000103037836 */ /* 0x000fe40000000000 */
[----:B------:R-:W-:Y:S01]  /*1c30*/  UISETP.NE.AND UP0, UPT, UR6, 0x9, UPT ;  /* 0x000000090600788c */ /* 0x000fe2000bf05270 */
[----:B------:R-:W-:Y:S02]  /*1c40*/  VIADD R0, R0, 0xffffffff ;  /* 0xffffffff00007836 */ /* 0x000fe40000000000 */
[C---:B------:R-:W-:Y:S01]  /*1c50*/  ISETP.NE.AND P1, PT, R3.reuse, 0x9, PT ;  /* 0x000000090300780c */ /* 0x040fe20003f25270 */
[----:B------:R-:W-:Y:S02]  /*1c60*/  USEL UR7, URZ, 0x1, UP0 ;  /* 0x000000013f077887 */ /* 0x000fe40008000000 */
[----:B------:R-:W-:Y:S01]  /*1c70*/  USEL UR6, UR6, URZ, UP0 ;  /* 0x0000003f06067287 */ /* 0x000fe20008000000 */
[----:B------:R-:W-:-:S03]  /*1c80*/  SEL R3, R3, RZ, P1 ;  /* 0x000000ff03037207 */ /* 0x000fc60000800000 */
[----:B------:R-:W-:Y:S01]  /*1c90*/  LOP3.LUT R7, R7, UR7, RZ, 0x3c, !PT ;  /* 0x0000000707077c12 */ /* 0x000fe2000f8e3cff */
[----:B------:R-:W-:Y:S07]  /*1ca0*/  @P2 BRA `(.L_x_30) ;  /* 0xfffffff800f82947 */ /* 0x000fee000383ffff */
.L_x_23:
[----:B------:R-:W2:Y:S02]  /*1cb0*/  LDC R0, c[0x0][0x28c] ;  /* 0x0000a300ff007b82 */ /* 0x000ea40000000800 */
[----:B--2---:R-:W-:-:S13]  /*1cc0*/  ISETP.GE.AND P1, PT, R0, 0x1, PT ;  /* 0x000000010000780c */ /* 0x004fda0003f26270 */
[----:B------:R-:W-:Y:S05]  /*1cd0*/  @!P1 BRA `(.L_x_31) ;  /* 0x0000000000509947 */ /* 0x000fea0003800000 */
[----:B------:R-:W-:Y:S05]  /*1ce0*/  @!P0 BRA `(.L_x_32) ;  /* 0x0000000000048947 */ /* 0x000fea0003800000 */
[----:B------:R-:W-:Y:S01]  /*1cf0*/  BPT.TRAP 0x1 ;  /* 0x000000040000795c */ /* 0x000fe20000300000 */
.L_x_32:
[----:B------:R-:W-:Y:S01]  /*1d00*/  ISETP.NE.AND P1, PT, R58, RZ, PT ;  /* 0x000000ff3a00720c */ /* 0x000fe20003f25270 */
[----:B------:R-:W-:Y:S01]  /*1d10*/  BSSY B0, `(.L_x_33) ;  /* 0x000000e000007945 */ /* 0x000fe20003800000 */
[----:B------:R-:W-:-:S11]  /*1d20*/  ISETP.GT.U32.AND P0, PT, R19, 0x1, PT ;  /* 0x000000011300780c */ /* 0x000fd60003f04070 */
[----:B------:R-:W-:Y:S05]  /*1d30*/  @!P1 BRA `(.L_x_34) ;  /* 0x00000000002c9947 */ /* 0x000fea0003800000 */
[----:B------:R-:W-:-:S04]  /*1d40*/  UISETP.LT.AND UP0, UPT, UR40, 0x1, UPT ;  /* 0x000000012800788c */ /* 0x000fc8000bf01270 */
[----:B------:R-:W-:-:S04]  /*1d50*/  USEL UR6, UR40, 0x1, UP0 ;  /* 0x0000000128067887 */ /* 0x000fc80008000000 */
[----:B------:R-:W-:-:S04]  /*1d60*/  UIADD3 UR6, UR39, UR40, -UR6 ;  /* 0x0000002827067290 */ /* 0x000fc8000fffe806 */
[----:B------:R-:W-:-:S04]  /*1d70*/  UIMAD.WIDE.U32 UR4, UR6, 0x38e38e39, URZ ;  /* 0x38e38e39060478a5 */ /* 0x000fc8000f8e003f */
[----:B------:R-:W-:-:S04]  /*1d80*/  USHF.R.U32.HI UR4, URZ, 0x1, UR5 ;  /* 0x000000013f047899 */ /* 0x000fc80008011605 */
[----:B------:R-:W-:-:S06]  /*1d90*/  UIMAD UR6, UR4, -0x9, UR6 ;  /* 0xfffffff7040678a4 */ /* 0x000fcc000f8e0206 */
[----:B------:R-:W-:-:S04]  /*1da0*/  IMAD.U32 R3, RZ, RZ, UR6 ;  /* 0x00000006ff037e24 */ /* 0x000fc8000f8e00ff */
[----:B------:R-:W-:-:S04]  /*1db0*/  IMAD R0, R3, 0x8, R6 ;  /* 0x0000000803007824 */ /* 0x000fc800078e0206 */
[----:B------:R-:W-:-:S05]  /*1dc0*/  VIADD R3, R0, 0x48 ;  /* 0x0000004800037836 */ /* 0x000fca0000000000 */
[----:B------:R-:W-:-:S04]  /*1dd0*/  PRMT R3, R22, 0x654, R3 ;  /* 0x0000065416037816 */ /* 0x000fc80000000003 */
[----:B------:R2:W-:Y:S03]  /*1de0*/  SYNCS.ARRIVE.TRANS64.RED.A1T0 RZ, [R3+URZ], RZ ;  /* 0x000000ff03ff79a7 */ /* 0x0005e6000810043f */
.L_x_34:
[----:B------:R-:W-:Y:S05]  /*1df0*/  BSYNC B0 ;  /* 0x0000000000007941 */ /* 0x000fea0003800000 */
.L_x_33:
[----:B------:R-:W-:Y:S05]  /*1e00*/  @P0 BRA `(.L_x_31) ;  /* 0x0000000000040947 */ /* 0x000fea0003800000 */
[----:B------:R-:W-:Y:S01]  /*1e10*/  BPT.TRAP 0x1 ;  /* 0x000000040000795c */ /* 0x000fe20000300000 */
.L_x_31:
[----:B------:R-:W3:Y:S01]  /*1e20*/  LDC R6, c[0x0][0x288] ;  /* 0x0000a200ff067b82 */ /* 0x000ee20000000800 */
[--C-:B------:R-:W-:Y:S01]  /*1e30*/  SHF.R.U32.HI R0, RZ, 0x2, R18.reuse ;  /* 0x00000002ff007819 */ /* 0x100fe20000011612 */
[----:B------:R-:W-:Y:S01]  /*1e40*/  IMAD.SHL.U32 R61, R61, 0x40, RZ ;  /* 0x000000403d3d7824 */ /* 0x000fe200078e00ff */
[----:B01----:R-:W-:Y:S01]  /*1e50*/  SHF.R.U32.HI R5, RZ, 0x7, R18 ;  /* 0x00000007ff057819 */ /* 0x003fe20000011612 */
[----:B------:R-:W-:Y:S01]  /*1e60*/  UIADD3 UR39, UR40, UR39, URZ ;  /* 0x0000002728277290 */ /* 0x000fe2000fffe03f */
[----:B--2---:R-:W-:Y:S01]  /*1e70*/  LOP3.LUT R3, R0, 0x7, RZ, 0xc0, !PT ;  /* 0x0000000700037812 */ /* 0x004fe200078ec0ff */
[----:B------:R-:W-:Y:S01]  /*1e80*/  ULDC UR7, c[0x0][0x284] ;  /* 0x0000a10000077ab9 */ /* 0x000fe20000000800 */
[----:B------:R-:W-:Y:S01]  /*1e90*/  LOP3.LUT R0, R5, 0x1, RZ, 0xc0, !PT ;  /* 0x0000000105007812 */ /* 0x000fe200078ec0ff */
[----:B------:R-:W-:Y:S01]  /*1ea0*/  UISETP.GT.U32.AND UP0, UPT, UR39, 0x8, UPT ;  /* 0x000000082700788c */ /* 0x000fe2000bf04070 */
[C---:B------:R-:W-:Y:S01]  /*1eb0*/  LOP3.LUT R4, R18.reuse, 0x60, RZ, 0xc0, !PT ;  /* 0x0000006012047812 */ /* 0x040fe200078ec0ff */
[----:B------:R-:W-:Y:S01]  /*1ec0*/  UISETP.GE.U32.AND UP1, UPT, UR40, 0x9, UPT ;  /* 0x000000092800788c */ /* 0x000fe2000bf26070 */
[----:B------:R-:W-:Y:S01]  /*1ed0*/  LOP3.LUT R5, R18, 0x3, RZ, 0xc0, !PT ;  /* 0x0000000312057812 */ /* 0x000fe200078ec0ff */
[----:B------:R-:W-:Y:S01]  /*1ee0*/  IMAD.SHL.U32 R8, R0, 0x40, RZ ;  /* 0x0000004000087824 */ /* 0x000fe200078e00ff */
[----:B------:R-:W-:Y:S01]  /*1ef0*/  SHF.R.U32.HI R4, RZ, 0x1, R4 ;  /* 0x00000001ff047819 */ /* 0x000fe20000011604 */
[----:B------:R-:W-:Y:S01]  /*1f00*/  UISETP.LT.U32.AND UP0, UPT, UR40, 0x9, UP0 ;  /* 0x000000092800788c */ /* 0x000fe20008701070 */
[----:B------:R-:W-:Y:S01]  /*1f10*/  SHF.R.S32.HI R15, RZ, 0x1f, R57 ;  /* 0x0000001fff0f7819 */ /* 0x000fe20000011439 */
[----:B------:R-:W-:Y:S01]  /*1f20*/  ULDC.64 UR8, c[0x0][0x5d0] ;  /* 0x0001740000087ab9 */ /* 0x000fe20000000a00 */
[--C-:B------:R-:W-:Y:S01]  /*1f30*/  IADD3 R7, RZ, -R4, -R3.reuse ;  /* 0x80000004ff077210 */ /* 0x100fe20007ffe803 */
[----:B------:R-:W-:Y:S01]  /*1f40*/  UIMAD.WIDE.U32 UR4, UR39, 0x38e38e39, URZ ;  /* 0x38e38e39270478a5 */ /* 0x000fe2000f8e003f */
[----:B------:R-:W-:Y:S01]  /*1f50*/  LOP3.LUT R3, R8, 0x40, R3, 0xe2, !PT ;  /* 0x0000004008037812 */ /* 0x000fe200078ee203 */
[----:B------:R-:W-:Y:S01]  /*1f60*/  IMAD.SHL.U32 R8, R18, 0x2, RZ ;  /* 0x0000000212087824 */ /* 0x000fe200078e00ff */
[----:B------:R-:W-:Y:S01]  /*1f70*/  USEL UR6, URZ, 0x1, !UP0 ;  /* 0x000000013f067887 */ /* 0x000fe2000c000000 */
[C---:B------:R-:W-:Y:S01]  /*1f80*/  IMAD.WIDE R10, R60.reuse, 0x80, RZ ;  /* 0x000000803c0a7825 */ /* 0x040fe200078e02ff */
[----:B------:R-:W-:Y:S01]  /*1f90*/  USHF.R.U32.HI UR4, URZ, 0x1, UR5 ;  /* 0x000000013f047899 */ /* 0x000fe20008011605 */
[----:B---3--:R-:W-:Y:S01]  /*1fa0*/  ISETP.GE.AND P0, PT, R61, R6, PT ;  /* 0x000000063d00720c */ /* 0x008fe20003f06270 */
[----:B------:R-:W-:Y:S01]  /*1fb0*/  ULOP3.LUT UR38, UR38, UR6, URZ, 0x3c, !UPT ;  /* 0x0000000626267292 */ /* 0x000fe2000f8e3c3f */
[----:B------:R-:W-:Y:S01]  /*1fc0*/  IMAD R12, R5, -0x2, R6 ;  /* 0xfffffffe050c7824 */ /* 0x000fe200078e0206 */
[----:B------:R-:W-:Y:S01]  /*1fd0*/  LOP3.LUT R8, R61, 0x6, R8, 0xf8, !PT ;  /* 0x000000063d087812 */ /* 0x000fe200078ef808 */
[----:B------:R-:W-:Y:S01]  /*1fe0*/  IMAD.SHL.U32 R5, R60, 0x80, RZ ;  /* 0x000000803c057824 */ /* 0x000fe200078e00ff */
[----:B------:R-:W-:Y:S01]  /*1ff0*/  LOP3.LUT R71, R10, R3, R4, 0xfe, !PT ;  /* 0x000000030a477212 */ /* 0x000fe200078efe04 */
[----:B------:R-:W-:Y:S01]  /*2000*/  IMAD R6, R15, UR8, RZ ;  /* 0x000000080f067c24 */ /* 0x000fe2000f8e02ff */
[----:B------:R-:W-:Y:S01]  /*2010*/  SHF.R.S32.HI R9, RZ, 0x1f, R8 ;  /* 0x0000001fff097819 */ /* 0x000fe20000011408 */
[----:B------:R-:W-:Y:S01]  /*2020*/  IMAD R0, R0, -0x40, R7 ;  /* 0xffffffc000007824 */ /* 0x000fe200078e0207 */
[----:B------:R-:W-:Y:S01]  /*2030*/  ISETP.GE.OR P0, PT, R5, UR7, P0 ;  /* 0x0000000705007c0c */ /* 0x000fe20008706670 */
[C---:B------:R-:W-:Y:S01]  /*2040*/  IMAD R13, R57.reuse, UR9, R6 ;  /* 0x00000009390d7c24 */ /* 0x040fe2000f8e0206 */
[----:B------:R-:W-:Y:S01]  /*2050*/  UIMAD UR39, UR4, -0x9, UR39 ;  /* 0xfffffff7042778a4 */ /* 0x000fe2000f8e0227 */
[----:B------:R-:W-:Y:S01]  /*2060*/  IMAD.WIDE.U32 R6, R57, UR8, R8 ;  /* 0x0000000839067c25 */ /* 0x000fe2000f8e0008 */
[----:B------:R-:W-:Y:S01]  /*2070*/  @UP1 ULOP3.LUT UR38, UR38, 0x1, UR4, 0x78, !UPT ;  /* 0x0000000126261892 */ /* 0x000fe2000f8e7804 */
[----:B------:R-:W-:-:S02]  /*2080*/  IADD3 R3, -R5, UR7, R0 ;  /* 0x0000000705037c10 */ /* 0x000fc4000fffe100 */
[----:B------:R-:W-:Y:S02]  /*2090*/  IMAD.IADD R7, R7, 0x1, R13 ;  /* 0x0000000107077824 */ /* 0x000fe400078e020d */
[----:B------:R-:W-:Y:S02]  /*20a0*/  IMAD.IADD R4, R12, 0x1, -R61 ;  /* 0x000000010c047824 */ /* 0x000fe400078e0a3d */
[----:B------:R-:W-:Y:S02]  /*20b0*/  IMAD.MOV.U32 R0, RZ, RZ, -0x1 ;  /* 0xffffffffff007424 */ /* 0x000fe400078e00ff */
[----:B------:R-:W-:Y:S05]  /*20c0*/  @P0 BRA `(.L_x_35) ;  /* 0x0000001c00040947 */ /* 0x000fea0003800000 */
[----:B------:R-:W0:Y:S01]  /*20d0*/  LDC.64 R66, c[0x0][0x5c8] ;  /* 0x00017200ff427b82 */ /* 0x000e220000000a00 */
[----:B-----5:R-:W-:Y:S01]  /*20e0*/  FSETP.NEU.AND P0, PT, R56, RZ, PT ;  /* 0x000000ff3800720b */ /* 0x020fe20003f0d000 */
[----:B------:R-:W-:Y:S01]  /*20f0*/  BSSY B0, `(.L_x_35) ;  /* 0x00001be000007945 */ /* 0x000fe20003800000 */
[----:B------:R-:W-:-:S04]  /*2100*/  ISETP.GT.AND P1, PT, R4, RZ, PT ;  /* 0x000000ff0400720c */ /* 0x000fc80003f24270 */
[----:B------:R-:W-:Y:S01]  /*2110*/  ISETP.GT.AND P3, PT, R3, RZ, P1 ;  /* 0x000000ff0300720c */ /* 0x000fe20000f64270 */
[-C--:B0-----:R-:W-:Y:S02]  /*2120*/  IMAD R12, R11, R66.reuse, RZ ;  /* 0x000000420b0c7224 */ /* 0x081fe400078e02ff */
[----:B------:R-:W-:-:S04]  /*2130*/  IMAD.WIDE.U32 R60, R71, R66, R6 ;  /* 0x00000042473c7225 */ /* 0x000fc800078e0006 */
[----:B------:R-:W-:-:S04]  /*2140*/  IMAD R5, R71, R67, R12 ;  /* 0x0000004347057224 */ /* 0x000fc800078e020c */
[----:B------:R-:W-:Y:S01]  /*2150*/  IMAD.IADD R73, R61, 0x1, R5 ;  /* 0x000000013d497824 */ /* 0x000fe200078e0205 */
[----:B------:R-:W-:Y:S06]  /*2160*/  @!P0 BRA `(.L_x_36) ;  /* 0x0000001000e08947 */ /* 0x000fec0003800000 */
[----:B------:R-:W0:Y:S01]  /*2170*/  LDC.64 R64, c[0x0][0x5b8] ;  /* 0x00016e00ff407b82 */ /* 0x000e220000000a00 */
[----:B------:R-:W-:-:S07]  /*2180*/  ULDC.64 UR4, c[0x0][0x5c0] ;  /* 0x0001700000047ab9 */ /* 0x000fce0000000a00 */
[----:B------:R-:W1:Y:S08]  /*2190*/  LDC.64 R62, c[0x0][0x5b0] ;  /* 0x00016c00ff3e7b82 */ /* 0x000e700000000a00 */
[----:B------:R-:W2:Y:S01]  /*21a0*/  LDC.64 R68, c[0x0][0x5a8] ;  /* 0x00016a00ff447b82 */ /* 0x000ea20000000a00 */
[-C--:B0-----:R-:W-:Y:S02]  /*21b0*/  IMAD R6, R15, R64.reuse, RZ ;  /* 0x000000400f067224 */ /* 0x081fe400078e02ff */
[----:B------:R-:W-:-:S04]  /*21c0*/  IMAD.WIDE.U32 R12, R57, R64, R8 ;  /* 0x00000040390c7225 */ /* 0x000fc800078e0008 */
[----:B------:R-:W-:Y:S02]  /*21d0*/  IMAD R61, R57, R65, R6 ;  /* 0x00000041393d7224 */ /* 0x000fe400078e0206 */
[-C--:B-1----:R-:W-:Y:S02]  /*21e0*/  IMAD R10, R11, R62.reuse, RZ ;  /* 0x0000003e0b0a7224 */ /* 0x082fe400078e02ff */
[----:B------:R-:W-:Y:S02]  /*21f0*/  IMAD.IADD R13, R13, 0x1, R61 ;  /* 0x000000010d0d7824 */ /* 0x000fe400078e023d */
[C---:B------:R-:W-:Y:S02]  /*2200*/  IMAD R65, R71.reuse, R63, R10 ;  /* 0x0000003f47417224 */ /* 0x040fe400078e020a */
[----:B------:R-:W-:-:S04]  /*2210*/  IMAD.WIDE.U32 R6, R71, R62, R12 ;  /* 0x0000003e47067225 */ /* 0x000fc800078e000c */
[----:B------:R-:W-:Y:S01]  /*2220*/  IMAD.IADD R5, R7, 0x1, R65 ;  /* 0x0000000107057824 */ /* 0x000fe200078e0241 */
[----:B--2---:R-:W-:-:S04]  /*2230*/  LEA R14, P0, R6, R68, 0x2 ;  /* 0x00000044060e7211 */ /* 0x004fc800078010ff */
[----:B------:R-:W-:-:S05]  /*2240*/  LEA.HI.X R15, R6, R69, R5, 0x2, P0 ;  /* 0x00000045060f7211 */ /* 0x000fca00000f1405 */
[----:B------:R0:W2:Y:S01]  /*2250*/  @P3 LDG.E.LTC128B R5, desc[UR36][R14.64] ;  /* 0x000000240e053981 */ /* 0x0000a2000c1e1920 */
[----:B------:R-:W-:Y:S01]  /*2260*/  IMAD.WIDE.U32 R6, R71, R62, R8 ;  /* 0x0000003e47067225 */ /* 0x000fe200078e0008 */
[C---:B------:R-:W-:Y:S01]  /*2270*/  SHF.L.U64.HI R11, R62.reuse, 0x3, R63 ;  /* 0x000000033e0b7819 */ /* 0x040fe2000001023f */
[----:B------:R-:W-:Y:S01]  /*2280*/  BSSY B1, `(.L_x_37) ;  /* 0x0000016000017945 */ /* 0x000fe20003800000 */
[----:B------:R-:W-:Y:S01]  /*2290*/  ISETP.GT.AND P1, PT, R3, 0x8, P1 ;  /* 0x000000080300780c */ /* 0x000fe20000f24270 */
[----:B------:R-:W-:Y:S02]  /*22a0*/  IMAD.IADD R7, R65, 0x1, R7 ;  /* 0x0000000141077824 */ /* 0x000fe400078e0207 */
[----:B------:R-:W-:Y:S02]  /*22b0*/  IMAD.SHL.U32 R10, R62, 0x8, RZ ;  /* 0x000000083e0a7824 */ /* 0x000fe400078e00ff */
[----:B------:R-:W-:-:S04]  /*22c0*/  IMAD.WIDE.U32 R20, R57, R64, R6 ;  /* 0x0000004039147225 */ /* 0x000fc800078e0006 */
[----:B0-----:R-:W-:Y:S01]  /*22d0*/  IMAD.IADD R14, R61, 0x1, R21 ;  /* 0x000000013d0e7824 */ /* 0x001fe200078e0215 */
[----:B------:R-:W-:Y:S01]  /*22e0*/  LEA R6, P2, R20, R68, 0x2 ;  /* 0x0000004414067211 */ /* 0x000fe200078410ff */
[----:B------:R-:W-:Y:S01]  /*22f0*/  IMAD.WIDE.U32 R62, R71, R62, R10 ;  /* 0x0000003e473e7225 */ /* 0x000fe200078e000a */
[----:B------:R-:W-:-:S03]  /*2300*/  LEA R10, P0, R60, UR4, 0x2 ;  /* 0x000000043c0a7c11 */ /* 0x000fc6000f8010ff */
[----:B------:R-:W-:Y:S01]  /*2310*/  IMAD.IADD R65, R65, 0x1, R63 ;  /* 0x0000000141417824 */ /* 0x000fe200078e023f */
[----:B------:R-:W-:Y:S02]  /*2320*/  LEA.HI.X R11, R60, UR5, R73, 0x2, P0 ;  /* 0x000000053c0b7c11 */ /* 0x000fe400080f1449 */
[----:B------:R-:W-:Y:S01]  /*2330*/  IADD3 R15, P0, R12, R62, RZ ;  /* 0x0000003e0c0f7210 */ /* 0x000fe20007f1e0ff */
[----:B--2---:R-:W-:-:S04]  /*2340*/  FMUL R7, R5, R56 ;  /* 0x0000003805077220 */ /* 0x004fc80000400000 */
[----:B------:R-:W-:Y:S01]  /*2350*/  FFMA R21, R24, R23, R7 ;  /* 0x0000001718157223 */ /* 0x000fe20000000007 */
[----:B------:R-:W-:Y:S01]  /*2360*/  LEA.HI.X R7, R20, R69, R14, 0x2, P2 ;  /* 0x0000004514077211 */ /* 0x000fe200010f140e */
[----:B------:R-:W-:Y:S01]  /*2370*/  IMAD.X R20, R65, 0x1, R13, P0 ;  /* 0x0000000141147824 */ /* 0x000fe200000e060d */
[----:B------:R-:W-:Y:S02]  /*2380*/  ISETP.GT.AND P2, PT, R4, 0x1, PT ;  /* 0x000000010400780c */ /* 0x000fe40003f44270 */
[----:B------:R0:W-:Y:S01]  /*2390*/  @P3 STG.E desc[UR36][R10.64], R21 ;  /* 0x000000150a003986 */ /* 0x0001e2000c101924 */
[----:B------:R-:W-:Y:S02]  /*23a0*/  LEA R14, P3, R15, R68, 0x2 ;  /* 0x000000440f0e7211 */ /* 0x000fe400078610ff */
[----:B------:R-:W-:-:S13]  /*23b0*/  ISETP.GT.AND P4, PT, R3, RZ, P2 ;  /* 0x000000ff0300720c */ /* 0x000fda0001784270 */
[----:B0-----:R-:W-:Y:S05]  /*23c0*/  @!P4 BRA `(.L_x_38) ;  /* 0x000000000004c947 */ /* 0x001fea0003800000 */
[----:B------:R0:W5:Y:S02]  /*23d0*/  LDG.E.LTC128B R5, desc[UR36][R6.64+0x4] ;  /* 0x0000042406057981 */ /* 0x000164000c1e1920 */
.L_x_38:
[----:B------:R-:W-:Y:S05]  /*23e0*/  BSYNC B1 ;  /* 0x0000000000017941 */ /* 0x000fea0003800000 */
.L_x_37:
[----:B-----5:R-:W-:Y:S01]  /*23f0*/  FMUL R12, R5, R56 ;  /* 0x00000038050c7220 */ /* 0x020fe20000400000 */
[----:B------:R-:W-:-:S03]  /*2400*/  LEA.HI.X R15, R15, R69, R20, 0x2, P3 ;  /* 0x000000450f0f7211 */ /* 0x000fc600018f1414 */
[----:B------:R-:W-:Y:S01]  /*2410*/  FFMA R63, R25, R23, R12 ;  /* 0x00000017193f7223 */ /* 0x000fe2000000000c */
[----:B------:R-:W-:-:S04]  /*2420*/  IMAD.MOV.U32 R25, RZ, RZ, R5 ;  /* 0x000000ffff197224 */ /* 0x000fc800078e0005 */
[----:B------:R1:W-:Y:S04]  /*2430*/  @P4 STG.E desc[UR36][R10.64+0x4], R63 ;  /* 0x0000043f0a004986 */ /* 0x0003e8000c101924 */
[----:B------:R-:W2:Y:S01]  /*2440*/  @P1 LDG.E.LTC128B R25, desc[UR36][R14.64] ;  /* 0x000000240e191981 */ /* 0x000ea2000c1e1920 */
[C---:B------:R-:W-:Y:S01]  /*2450*/  SHF.L.U64.HI R13, R66.reuse, 0x5, R67 ;  /* 0x00000005420d7819 */ /* 0x040fe20000010243 */
[----:B------:R-:W-:Y:S01]  /*2460*/  BSSY B1, `(.L_x_39) ;  /* 0x0000010000017945 */ /* 0x000fe20003800000 */
[----:B------:R-:W-:Y:S02]  /*2470*/  LEA R12, P3, R66, R10, 0x5 ;  /* 0x0000000a420c7211 */ /* 0x000fe400078628ff */
[----:B------:R-:W-:Y:S02]  /*2480*/  IADD3 R20, P0, R8, R62, RZ ;  /* 0x0000003e08147210 */ /* 0x000fe40007f1e0ff */
[----:B------:R-:W-:Y:S01]  /*2490*/  ISETP.GT.AND P2, PT, R3, 0x8, P2 ;  /* 0x000000080300780c */ /* 0x000fe20001744270 */
[----:B------:R-:W-:-:S02]  /*24a0*/  IMAD.X R13, R13, 0x1, R11, P3 ;  /* 0x000000010d0d7824 */ /* 0x000fc400018e060b */
[----:B------:R-:W-:Y:S01]  /*24b0*/  IMAD.X R21, R9, 0x1, R65, P0 ;  /* 0x0000000109157824 */ /* 0x000fe200000e0641 */
[----:B------:R-:W-:Y:S01]  /*24c0*/  ISETP.GT.AND P0, PT, R4, 0x8, PT ;  /* 0x000000080400780c */ /* 0x000fe20003f04270 */
[----:B------:R-:W-:-:S04]  /*24d0*/  IMAD.WIDE.U32 R20, R57, R64, R20 ;  /* 0x0000004039147225 */ /* 0x000fc800078e0014 */
[----:B------:R-:W-:Y:S01]  /*24e0*/  IMAD.IADD R9, R61, 0x1, R21 ;  /* 0x000000013d097824 */ /* 0x000fe200078e0215 */
[----:B------:R-:W-:-:S04]  /*24f0*/  LEA R8, P4, R20, R68, 0x2 ;  /* 0x0000004414087211 */ /* 0x000fc800078810ff */
[----:B------:R-:W-:Y:S01]  /*2500*/  LEA.HI.X R9, R20, R69, R9, 0x2, P4 ;  /* 0x0000004514097211 */ /* 0x000fe200020f1409 */
[----:B--2---:R-:W-:-:S04]  /*2510*/  FMUL R5, R25, R56 ;  /* 0x0000003819057220 */ /* 0x004fc80000400000 */
[----:B------:R-:W-:-:S05]  /*2520*/  FFMA R5, R26, R23, R5 ;  /* 0x000000171a057223 */ /* 0x000fca0000000005 */
[----:B------:R1:W-:Y:S01]  /*2530*/  @P1 STG.E desc[UR36][R12.64], R5 ;  /* 0x000000050c001986 */ /* 0x0003e2000c101924 */
[----:B------:R-:W-:Y:S05]  /*2540*/  @!P2 BRA `(.L_x_40) ;  /* 0x000000000004a947 */ /* 0x000fea0003800000 */
[----:B------:R2:W5:Y:S02]  /*2550*/  LDG.E.LTC128B R25, desc[UR36][R8.64+0x4] ;  /* 0x0000042408197981 */ /* 0x000564000c1e1920 */
.L_x_40:
[----:B------:R-:W-:Y:S05]  /*2560*/  BSYNC B1 ;  /* 0x0000000000017941 */ /* 0x000fea0003800000 */
.L_x_39:
[----:B-----5:R-:W-:Y:S01]  /*2570*/  FMUL R14, R25, R56 ;  /* 0x00000038190e7220 */ /* 0x020fe20000400000 */
[----:B------:R-:W-:Y:S01]  /*2580*/  ISETP.GT.AND P3, PT, R3, RZ, P0 ;  /* 0x000000ff0300720c */ /* 0x000fe20000764270 */
[----:B------:R-:W-:Y:S01]  /*2590*/  BSSY B1, `(.L_x_41) ;  /* 0x0000006000017945 */ /* 0x000fe20003800000 */
[----:B------:R-:W-:Y:S01]  /*25a0*/  ISETP.GT.AND P1, PT, R4, 0x9, PT ;  /* 0x000000090400780c */ /* 0x000fe20003f24270 */
[----:B------:R-:W-:-:S05]  /*25b0*/  FFMA R27, R27, R23, R14 ;  /* 0x000000171b1b7223 */ /* 0x000fca000000000e */
[----:B------:R3:W-:Y:S05]  /*25c0*/  @P2 STG.E desc[UR36][R12.64+0x4], R27 ;  /* 0x0000041b0c002986 */ /* 0x0007ea000c101924 */
[----:B------:R-:W-:Y:S05]  /*25d0*/  @!P3 BRA `(.L_x_42) ;  /* 0x000000000004b947 */ /* 0x000fea0003800000 */
[----:B------:R4:W5:Y:S02]  /*25e0*/  LDG.E.LTC128B R25, desc[UR36][R6.64+0x20] ;  /* 0x0000202406197981 */ /* 0x000964000c1e1920 */
.L_x_42:
[----:B------:R-:W-:Y:S05]  /*25f0*/  BSYNC B1 ;  /* 0x0000000000017941 */ /* 0x000fea0003800000 */
.L_x_41:
[----:B-1---5:R-:W-:Y:S01]  /*2600*/  FMUL R5, R25, R56 ;  /* 0x0000003819057220 */ /* 0x022fe20000400000 */
[----:B------:R-:W-:Y:S01]  /*2610*/  ISETP.GT.AND P2, PT, R3, RZ, P1 ;  /* 0x000000ff0300720c */ /* 0x000fe20000f44270 */
[----:B------:R-:W-:Y:S02]  /*2620*/  BSSY B1, `(.L_x_43) ;  /* 0x0000005000017945 */ /* 0x000fe40003800000 */
[----:B------:R-:W-:-:S05]  /*2630*/  FFMA R5, R28, R23, R5 ;  /* 0x000000171c057223 */ /* 0x000fca0000000005 */
[----:B------:R1:W-:Y:S05]  /*2640*/  @P3 STG.E desc[UR36][R10.64+0x20], R5 ;  /* 0x000020050a003986 */ /* 0x0003ea000c101924 */
[----:B------:R-:W-:Y:S05]  /*2650*/  @!P2 BRA `(.L_x_44) ;  /* 0x000000000004a947 */ /* 0x000fea0003800000 */
[----:B------:R0:W5:Y:S02]  /*2660*/  LDG.E.LTC128B R25, desc[UR36][R6.64+0x24] ;  /* 0x0000242406197981 */ /* 0x000164000c1e1920 */
.L_x_44:
[----:B------:R-:W-:Y:S05]  /*2670*/  BSYNC B1 ;  /* 0x0000000000017941 */ /* 0x000fea0003800000 */
.L_x_43:
[----:B-----5:R-:W-:Y:S01]  /*2680*/  FMUL R14, R25, R56 ;  /* 0x00000038190e7220 */ /* 0x020fe20000400000 */
[----:B------:R-:W-:Y:S01]  /*2690*/  ISETP.GT.AND P0, PT, R3, 0x8, P0 ;  /* 0x000000080300780c */ /* 0x000fe20000704270 */
[----:B------:R-:W-:Y:S02]  /*26a0*/  BSSY B1, `(.L_x_45) ;  /* 0x0000005000017945 */ /* 0x000fe40003800000 */
[----:B------:R-:W-:-:S05]  /*26b0*/  FFMA R29, R29, R23, R14 ;  /* 0x000000171d1d7223 */ /* 0x000fca000000000e */
[----:B------:R0:W-:Y:S05]  /*26c0*/  @P2 STG.E desc[UR36][R10.64+0x24], R29 ;  /* 0x0000241d0a002986 */ /* 0x0001ea000c101924 */
[----:B------:R-:W-:Y:S05]  /*26d0*/  @!P0 BRA `(.L_x_46) ;  /* 0x0000000000048947 */ /* 0x000fea0003800000 */
[----:B------:R0:W5:Y:S02]  /*26e0*/  LDG.E.LTC128B R25, desc[UR36][R8.64+0x20] ;  /* 0x0000202408197981 */ /* 0x000164000c1e1920 */
.L_x_46:
[----:B------:R-:W-:Y:S05]  /*26f0*/  BSYNC B1 ;  /* 0x0000000000017941 */ /* 0x000fea0003800000 */
.L_x_45:
[----:B-1---5:R-:W-:Y:S01]  /*2700*/  FMUL R5, R25, R56 ;  /* 0x0000003819057220 */ /* 0x022fe20000400000 */
[----:B------:R-:W-:Y:S01]  /*2710*/  ISETP.GT.AND P2, PT, R3, 0x8, P1 ;  /* 0x000000080300780c */ /* 0x000fe20000f44270 */
[----:B------:R-:W-:Y:S01]  /*2720*/  BSSY B1, `(.L_x_47) ;  /* 0x0000006000017945 */ /* 0x000fe20003800000 */
[----:B------:R-:W-:Y:S01]  /*2730*/  ISETP.GT.AND P1, PT, R4, 0x10, PT ;  /* 0x000000100400780c */ /* 0x000fe20003f24270 */
[----:B------:R-:W-:-:S05]  /*2740*/  FFMA R5, R30, R23, R5 ;  /* 0x000000171e057223 */ /* 0x000fca0000000005 */
[----:B------:R1:W-:Y:S05]  /*2750*/  @P0 STG.E desc[UR36][R12.64+0x20], R5 ;  /* 0x000020050c000986 */ /* 0x0003ea000c101924 */
[----:B------:R-:W-:Y:S05]  /*2760*/  @!P2 BRA `(.L_x_48) ;  /* 0x000000000004a947 */ /* 0x000fea0003800000 */
[----:B------:R0:W5:Y:S02]  /*2770*/  LDG.E.LTC128B R25, desc[UR36][R8.64+0x24] ;  /* 0x0000242408197981 */ /* 0x000164000c1e1920 */
.L_x_48:
[----:B------:R-:W-:Y:S05]  /*2780*/  BSYNC B1 ;  /* 0x0000000000017941 */ /* 0x000fea0003800000 */
.L_x_47:
        /* <DEDUP_REMOVED lines=8> */
.L_x_50:
[----:B------:R-:W-:Y:S05]  /*2810*/  BSYNC B1 ;  /* 0x0000000000017941 */ /* 0x000fea0003800000 */
.L_x_49:
[----:B-1---5:R-:W-:Y:S01]  /*2820*/  FMUL R5, R25, R56 ;  /* 0x0000003819057220 */ /* 0x022fe20000400000 */
[----:B------:R-:W-:Y:S01]  /*2830*/  ISETP.GT.AND P4, PT, R3, RZ, P0 ;  /* 0x000000ff0300720c */ /* 0x000fe20000784270 */
[----:B------:R-:W-:Y:S02]  /*2840*/  BSSY B1, `(.L_x_51) ;  /* 0x0000005000017945 */ /* 0x000fe40003800000 */
[----:B------:R-:W-:-:S05]  /*2850*/  FFMA R5, R32, R23, R5 ;  /* 0x0000001720057223 */ /* 0x000fca0000000005 */
[----:B------:R1:W-:Y:S05]  /*2860*/  @P3 STG.E desc[UR36][R10.64+0x40], R5 ;  /* 0x000040050a003986 */ /* 0x0003ea000c101924 */
[----:B------:R-:W-:Y:S05]  /*2870*/  @!P4 BRA `(.L_x_52) ;  /* 0x000000000004c947 */ /* 0x000fea0003800000 */
[----:B------:R0:W5:Y:S02]  /*2880*/  LDG.E.LTC128B R25, desc[UR36][R6.64+0x44] ;  /* 0x0000442406197981 */ /* 0x000164000c1e1920 */
.L_x_52:
[----:B------:R-:W-:Y:S05]  /*2890*/  BSYNC B1 ;  /* 0x0000000000017941 */ /* 0x000fea0003800000 */
.L_x_51:
[----:B-----5:R-:W-:Y:S01]  /*28a0*/  FMUL R14, R25, R56 ;  /* 0x00000038190e7220 */ /* 0x020fe20000400000 */
[----:B------:R-:W-:Y:S01]  /*28b0*/  ISETP.GT.AND P2, PT, R3, 0x8, P1 ;  /* 0x000000080300780c */ /* 0x000fe20000f44270 */
[----:B------:R-:W-:Y:S02]  /*28c0*/  BSSY B1, `(.L_x_53) ;  /* 0x0000005000017945 */ /* 0x000fe40003800000 */
[----:B------:R-:W-:-:S05]  /*28d0*/  FFMA R33, R33, R23, R14 ;  /* 0x0000001721217223 */ /* 0x000fca000000000e */
[----:B------:R0:W-:Y:S05]  /*28e0*/  @P4 STG.E desc[UR36][R10.64+0x44], R33 ;  /* 0x000044210a004986 */ /* 0x0001ea000c101924 */
[----:B------:R-:W-:Y:S05]  /*28f0*/  @!P2 BRA `(.L_x_54) ;  /* 0x000000000004a947 */ /* 0x000fea0003800000 */
[----:B------:R0:W5:Y:S02]  /*2900*/  LDG.E.LTC128B R25, desc[UR36][R8.64+0x40] ;  /* 0x0000402408197981 */ /* 0x000164000c1e1920 */
.L_x_54:
[----:B------:R-:W-:Y:S05]  /*2910*/  BSYNC B1 ;  /* 0x0000000000017941 */ /* 0x000fea0003800000 */
.L_x_53:
        /* <DEDUP_REMOVED lines=8> */
.L_x_56:
[----:B------:R-:W-:Y:S05]  /*29a0*/  BSYNC B1 ;  /* 0x0000000000017941 */ /* 0x000fea0003800000 */
.L_x_55:
        /* <DEDUP_REMOVED lines=8> */
.L_x_58:
[----:B------:R-:W-:Y:S05]  /*2a30*/  BSYNC B1 ;  /* 0x0000000000017941 */ /* 0x000fea0003800000 */
.L_x_57:
[----:B-1---5:R-:W-:Y:S01]  /*2a40*/  FMUL R5, R25, R56 ;  /* 0x0000003819057220 */ /* 0x022fe20000400000 */
[----:B------:R-:W-:Y:S01]  /*2a50*/  ISETP.GT.AND P3, PT, R3, RZ, P0 ;  /* 0x000000ff0300720c */ /* 0x000fe20000764270 */
[----:B------:R-:W-:Y:S02]  /*2a60*/  BSSY B1, `(.L_x_59) ;  /* 0x0000005000017945 */ /* 0x000fe40003800000 */
[----:B------:R-:W-:-:S05]  /*2a70*/  FFMA R5, R36, R23, R5 ;  /* 0x0000001724057223 */ /* 0x000fca0000000005 */
[----:B------:R1:W-:Y:S05]  /*2a80*/  @P2 STG.E desc[UR36][R10.64+0x60], R5 ;  /* 0x000060050a002986 */ /* 0x0003ea000c101924 */
[----:B------:R-:W-:Y:S05]  /*2a90*/  @!P3 BRA `(.L_x_60) ;  /* 0x000000000004b947 */ /* 0x000fea0003800000 */
[----:B------:R0:W5:Y:S02]  /*2aa0*/  LDG.E.LTC128B R25, desc[UR36][R6.64+0x64] ;  /* 0x0000642406197981 */ /* 0x000164000c1e1920 */
.L_x_60:
[----:B------:R-:W-:Y:S05]  /*2ab0*/  BSYNC B1 ;  /* 0x0000000000017941 */ /* 0x000fea0003800000 */
.L_x_59:
[----:B-----5:R-:W-:Y:S01]  /*2ac0*/  FMUL R14, R25, R56 ;  /* 0x00000038190e7220 */ /* 0x020fe20000400000 */
[----:B------:R-:W-:Y:S01]  /*2ad0*/  ISETP.GT.AND P2, PT, R3, 0x8, P1 ;  /* 0x000000080300780c */ /* 0x000fe20000f44270 */
[----:B------:R-:W-:Y:S02]  /*2ae0*/  BSSY B1, `(.L_x_61) ;  /* 0x0000005000017945 */ /* 0x000fe40003800000 */
[----:B------:R-:W-:-:S05]  /*2af0*/  FFMA R37, R37, R23, R14 ;  /* 0x0000001725257223 */ /* 0x000fca000000000e */
[----:B------:R0:W-:Y:S05]  /*2b00*/  @P3 STG.E desc[UR36][R10.64+0x64], R37 ;  /* 0x000064250a003986 */ /* 0x0001ea000c101924 */
[----:B------:R-:W-:Y:S05]  /*2b10*/  @!P2 BRA `(.L_x_62) ;  /* 0x000000000004a947 */ /* 0x000fea0003800000 */
[----:B------:R0:W5:Y:S02]  /*2b20*/  LDG.E.LTC128B R25, desc[UR36][R8.64+0x60] ;  /* 0x0000602408197981 */ /* 0x000164000c1e1920 */
.L_x_62:
[----:B------:R-:W-:Y:S05]  /*2b30*/  BSYNC B1 ;  /* 0x0000000000017941 */ /* 0x000fea0003800000 */
.L_x_61:
        /* <DEDUP_REMOVED lines=8> */
.L_x_64:
[----:B------:R-:W-:Y:S05]  /*2bc0*/  BSYNC B1 ;  /* 0x0000000000017941 */ /* 0x000fea0003800000 */
.L_x_63:
        /* <DEDUP_REMOVED lines=8> */
.L_x_66:
[----:B------:R-:W-:Y:S05]  /*2c50*/  BSYNC B1 ;  /* 0x0000000000017941 */ /* 0x000fea0003800000 */
.L_x_65:
[----:B-1---5:R-:W-:Y:S01]  /*2c60*/  FMUL R5, R25, R56 ;  /* 0x0000003819057220 */ /* 0x022fe20000400000 */
[----:B------:R-:W-:Y:S01]  /*2c70*/  ISETP.GT.AND P3, PT, R3, RZ, P0 ;  /* 0x000000ff0300720c */ /* 0x000fe20000764270 */
[----:B------:R-:W-:Y:S02]  /*2c80*/  BSSY B1, `(.L_x_67) ;  /* 0x0000005000017945 */ /* 0x000fe40003800000 */
[----:B------:R-:W-:-:S05]  /*2c90*/  FFMA R5, R40, R23, R5 ;  /* 0x0000001728057223 */ /* 0x000fca0000000005 */
[----:B------:R1:W-:Y:S05]  /*2ca0*/  @P2 STG.E desc[UR36][R10.64+0x80], R5 ;  /* 0x000080050a002986 */ /* 0x0003ea000c101924 */
[----:B------:R-:W-:Y:S05]  /*2cb0*/  @!P3 BRA `(.L_x_68) ;  /* 0x000000000004b947 */ /* 0x000fea0003800000 */
[----:B------:R0:W5:Y:S02]  /*2cc0*/  LDG.E.LTC128B R25, desc[UR36][R6.64+0x84] ;  /* 0x0000842406197981 */ /* 0x000164000c1e1920 */
.L_x_68:
[----:B------:R-:W-:Y:S05]  /*2cd0*/  BSYNC B1 ;  /* 0x0000000000017941 */ /* 0x000fea0003800000 */
.L_x_67:
[----:B-----5:R-:W-:Y:S01]  /*2ce0*/  FMUL R14, R25, R56 ;  /* 0x00000038190e7220 */ /* 0x020fe20000400000 */
[----:B------:R-:W-:Y:S01]  /*2cf0*/  ISETP.GT.AND P2, PT, R3, 0x8, P1 ;  /* 0x000000080300780c */ /* 0x000fe20000f44270 */
[----:B------:R-:W-:Y:S02]  /*2d00*/  BSSY B1, `(.L_x_69) ;  /* 0x0000005000017945 */ /* 0x000fe40003800000 */
[----:B------:R-:W-:-:S05]  /*2d10*/  FFMA R41, R41, R23, R14 ;  /* 0x0000001729297223 */ /* 0x000fca000000000e */
[----:B------:R0:W-:Y:S05]  /*2d20*/  @P3 STG.E desc[UR36][R10.64+0x84], R41 ;  /* 0x000084290a003986 */ /* 0x0001ea000c101924 */
[----:B------:R-:W-:Y:S05]  /*2d30*/  @!P2 BRA `(.L_x_70) ;  /* 0x000000000004a947 */ /* 0x000fea0003800000 */
[----:B------:R0:W5:Y:S02]  /*2d40*/  LDG.E.LTC128B R25, desc[UR36][R8.64+0x80] ;  /* 0x0000802408197981 */ /* 0x000164000c1e1920 */
.L_x_70:
[----:B------:R-:W-:Y:S05]  /*2d50*/  BSYNC B1 ;  /* 0x0000000000017941 */ /* 0x000fea0003800000 */
.L_x_69:
        /* <DEDUP_REMOVED lines=8> */
.L_x_72:
[----:B------:R-:W-:Y:S05]  /*2de0*/  BSYNC B1 ;  /* 0x0000000000017941 */ /* 0x000fea0003800000 */
.L_x_71:
        /* <DEDUP_REMOVED lines=8> */
.L_x_74:
[----:B------:R-:W-:Y:S05]  /*2e70*/  BSYNC B1 ;  /* 0x0000000000017941 */ /* 0x000fea0003800000 */
.L_x_73:
[----:B-1---5:R-:W-:Y:S01]  /*2e80*/  FMUL R5, R25, R56 ;  /* 0x0000003819057220 */ /* 0x022fe20000400000 */
[----:B------:R-:W-:Y:S01]  /*2e90*/  ISETP.GT.AND P3, PT, R3, RZ, P0 ;  /* 0x000000ff0300720c */ /* 0x000fe20000764270 */
[----:B------:R-:W-:Y:S02]  /*2ea0*/  BSSY B1, `(.L_x_75) ;  /* 0x0000005000017945 */ /* 0x000fe40003800000 */
[----:B------:R-:W-:-:S05]  /*2eb0*/  FFMA R5, R44, R23, R5 ;  /* 0x000000172c057223 */ /* 0x000fca0000000005 */
[----:B------:R1:W-:Y:S05]  /*2ec0*/  @P2 STG.E desc[UR36][R10.64+0xa0], R5 ;  /* 0x0000a0050a002986 */ /* 0x0003ea000c101924 */
[----:B------:R-:W-:Y:S05]  /*2ed0*/  @!P3 BRA `(.L_x_76) ;  /* 0x000000000004b947 */ /* 0x000fea0003800000 */
[----:B------:R0:W5:Y:S02]  /*2ee0*/  LDG.E.LTC128B R25, desc[UR36][R6.64+0xa4] ;  /* 0x0000a42406197981 */ /* 0x000164000c1e1920 */
.L_x_76:
[----:B------:R-:W-:Y:S05]  /*2ef0*/  BSYNC B1 ;  /* 0x0000000000017941 */ /* 0x000fea0003800000 */
.L_x_75:
[----:B-----5:R-:W-:Y:S01]  /*2f00*/  FMUL R14, R25, R56 ;  /* 0x00000038190e7220 */ /* 0x020fe20000400000 */
[----:B------:R-:W-:Y:S01]  /*2f10*/  ISETP.GT.AND P2, PT, R3, 0x8, P1 ;  /* 0x000000080300780c */ /* 0x000fe20000f44270 */
[----:B------:R-:W-:Y:S02]  /*2f20*/  BSSY B1, `(.L_x_77) ;  /* 0x0000005000017945 */ /* 0x000fe40003800000 */
[----:B------:R-:W-:-:S05]  /*2f30*/  FFMA R45, R45, R23, R14 ;  /* 0x000000172d2d7223 */ /* 0x000fca000000000e */
[----:B------:R0:W-:Y:S05]  /*2f40*/  @P3 STG.E desc[UR36][R10.64+0xa4], R45 ;  /* 0x0000a42d0a003986 */ /* 0x0001ea000c101924 */
[----:B------:R-:W-:Y:S05]  /*2f50*/  @!P2 BRA `(.L_x_78) ;  /* 0x000000000004a947 */ /* 0x000fea0003800000 */
[----:B------:R0:W5:Y:S02]  /*2f60*/  LDG.E.LTC128B R25, desc[UR36][R8.64+0xa0] ;  /* 0x0000a02408197981 */ /* 0x000164000c1e1920 */
.L_x_78:
[----:B------:R-:W-:Y:S05]  /*2f70*/  BSYNC B1 ;  /* 0x0000000000017941 */ /* 0x000fea0003800000 */
.L_x_77:
        /* <DEDUP_REMOVED lines=8> */
.L_x_80:
[----:B------:R-:W-:Y:S05]  /*3000*/  BSYNC B1 ;  /* 0x0000000000017941 */ /* 0x000fea0003800000 */
.L_x_79:
        /* <DEDUP_REMOVED lines=8> */
.L_x_82:
[----:B------:R-:W-:Y:S05]  /*3090*/  BSYNC B1 ;  /* 0x0000000000017941 */ /* 0x000fea0003800000 */
.L_x_81:
[----:B-1---5:R-:W-:Y:S01]  /*30a0*/  FMUL R5, R25, R56 ;  /* 0x0000003819057220 */ /* 0x022fe20000400000 */
[----:B------:R-:W-:Y:S01]  /*30b0*/  ISETP.GT.AND P3, PT, R3, RZ, P0 ;  /* 0x000000ff0300720c */ /* 0x000fe20000764270 */
[----:B------:R-:W-:Y:S02]  /*30c0*/  BSSY B1, `(.L_x_83) ;  /* 0x0000005000017945 */ /* 0x000fe40003800000 */
[----:B------:R-:W-:-:S05]  /*30d0*/  FFMA R5, R48, R23, R5 ;  /* 0x0000001730057223 */ /* 0x000fca0000000005 */
[----:B------:R1:W-:Y:S05]  /*30e0*/  @P2 STG.E desc[UR36][R10.64+0xc0], R5 ;  /* 0x0000c0050a002986 */ /* 0x0003ea000c101924 */
[----:B------:R-:W-:Y:S05]  /*30f0*/  @!P3 BRA `(.L_x_84) ;  /* 0x000000000004b947 */ /* 0x000fea0003800000 */
[----:B------:R0:W5:Y:S02]  /*3100*/  LDG.E.LTC128B R25, desc[UR36][R6.64+0xc4] ;  /* 0x0000c42406197981 */ /* 0x000164000c1e1920 */
.L_x_84:
[----:B------:R-:W-:Y:S05]  /*3110*/  BSYNC B1 ;  /* 0x0000000000017941 */ /* 0x000fea0003800000 */
.L_x_83:
[----:B-----5:R-:W-:Y:S01]  /*3120*/  FMUL R14, R25, R56 ;  /* 0x00000038190e7220 */ /* 0x020fe20000400000 */
[----:B------:R-:W-:Y:S01]  /*3130*/  ISETP.GT.AND P2, PT, R3, 0x8, P1 ;  /* 0x000000080300780c */ /* 0x000fe20000f44270 */
[----:B------:R-:W-:Y:S02]  /*3140*/  BSSY B1, `(.L_x_85) ;  /* 0x0000005000017945 */ /* 0x000fe40003800000 */
[----:B------:R-:W-:-:S05]  /*3150*/  FFMA R49, R49, R23, R14 ;  /* 0x0000001731317223 */ /* 0x000fca000000000e */
[----:B------:R0:W-:Y:S05]  /*3160*/  @P3 STG.E desc[UR36][R10.64+0xc4], R49 ;  /* 0x0000c4310a003986 */ /* 0x0001ea000c101924 */
[----:B------:R-:W-:Y:S05]  /*3170*/  @!P2 BRA `(.L_x_86) ;  /* 0x000000000004a947 */ /* 0x000fea0003800000 */
[----:B------:R0:W5:Y:S02]  /*3180*/  LDG.E.LTC128B R25, desc[UR36][R8.64+0xc0] ;  /* 0x0000c02408197981 */ /* 0x000164000c1e1920 */
.L_x_86:
[----:B------:R-:W-:Y:S05]  /*3190*/  BSYNC B1 ;  /* 0x0000000000017941 */ /* 0x000fea0003800000 */
.L_x_85:
        /* <DEDUP_REMOVED lines=8> */
.L_x_88:
[----:B------:R-:W-:Y:S05]  /*3220*/  BSYNC B1 ;  /* 0x0000000000017941 */ /* 0x000fea0003800000 */
.L_x_87:
[----:B-----5:R-:W-:Y:S01]  /*3230*/  FMUL R14, R25, R56 ;  /* 0x00000038190e7220 */ /* 0x020fe20000400000 */
[----:B------:R-:W-:Y:S01]  /*3240*/  ISETP.GT.AND P0, PT, R4, 0x39, PT ;  /* 0x000000390400780c */ /* 0x000fe20003f04270 */
[----:B------:R-:W-:Y:S01]  /*3250*/  @P3 IMAD.MOV.U32 R4, RZ, RZ, R12 ;  /* 0x000000ffff043224 */ /* 0x000fe200078e000c */
[----:B------:R-:W-:Y:S01]  /*3260*/  ISETP.GT.AND P2, PT, R3, RZ, P1 ;  /* 0x000000ff0300720c */ /* 0x000fe20000f44270 */
[----:B------:R-:W-:Y:S01]  /*3270*/  FFMA R51, R51, R23, R14 ;  /* 0x0000001733337223 */ /* 0x000fe2000000000e */
[----:B-1----:R-:W-:Y:S01]  /*3280*/  @P3 IMAD.MOV.U32 R5, RZ, RZ, R13 ;  /* 0x000000ffff053224 */ /* 0x002fe200078e000d */
[----:B------:R-:W-:Y:S04]  /*3290*/  BSSY B1, `(.L_x_89) ;  /* 0x0000004000017945 */ /* 0x000fe80003800000 */
[----:B------:R1:W-:Y:S06]  /*32a0*/  @P3 STG.E desc[UR36][R4.64+0xc4], R51 ;  /* 0x0000c43304003986 */ /* 0x0003ec000c101924 */
[----:B------:R-:W-:Y:S05]  /*32b0*/  @!P2 BRA `(.L_x_90) ;  /* 0x000000000004a947 */ /* 0x000fea0003800000 */
[----:B------:R0:W5:Y:S02]  /*32c0*/  LDG.E.LTC128B R25, desc[UR36][R6.64+0xe0] ;  /* 0x0000e02406197981 */ /* 0x000164000c1e1920 */
.L_x_90:
[----:B------:R-:W-:Y:S05]  /*32d0*/  BSYNC B1 ;  /* 0x0000000000017941 */ /* 0x000fea0003800000 */
.L_x_89:
[----:B-1---5:R-:W-:Y:S01]  /*32e0*/  FMUL R5, R25, R56 ;  /* 0x0000003819057220 */ /* 0x022fe20000400000 */
[----:B------:R-:W-:Y:S01]  /*32f0*/  @P2 IMAD.MOV.U32 R4, RZ, RZ, R10 ;  /* 0x000000ffff042224 */ /* 0x000fe200078e000a */
[----:B------:R-:W-:Y:S01]  /*3300*/  ISETP.GT.AND P3, PT, R3, RZ, P0 ;  /* 0x000000ff0300720c */ /* 0x000fe20000764270 */
[----:B------:R-:W-:Y:S01]  /*3310*/  BSSY B1, `(.L_x_91) ;  /* 0x0000006000017945 */ /* 0x000fe20003800000 */
[----:B------:R-:W-:Y:S01]  /*3320*/  FFMA R15, R52, R23, R5 ;  /* 0x00000017340f7223 */ /* 0x000fe20000000005 */
[----:B------:R-:W-:-:S05]  /*3330*/  @P2 IMAD.MOV.U32 R5, RZ, RZ, R11 ;  /* 0x000000ffff052224 */ /* 0x000fca00078e000b */
[----:B------:R1:W-:Y:S05]  /*3340*/  @P2 STG.E desc[UR36][R4.64+0xe0], R15 ;  /* 0x0000e00f04002986 */ /* 0x0003ea000c101924 */
[----:B------:R-:W-:Y:S05]  /*3350*/  @!P3 BRA `(.L_x_92) ;  /* 0x000000000004b947 */ /* 0x000fea0003800000 */
[----:B------:R0:W5:Y:S02]  /*3360*/  LDG.E.LTC128B R25, desc[UR36][R6.64+0xe4] ;  /* 0x0000e42406197981 */ /* 0x000164000c1e1920 */
.L_x_92:
[----:B------:R-:W-:Y:S05]  /*3370*/  BSYNC B1 ;  /* 0x0000000000017941 */ /* 0x000fea0003800000 */
.L_x_91:
[----:B-1---5:R-:W-:Y:S01]  /*3380*/  FMUL R4, R25, R56 ;  /* 0x0000003819047220 */ /* 0x022fe20000400000 */
[----:B------:R-:W-:Y:S01]  /*3390*/  ISETP.GT.AND P1, PT, R3, 0x8, P1 ;  /* 0x000000080300780c */ /* 0x000fe20000f24270 */
[----:B------:R-:W-:Y:S02]  /*33a0*/  BSSY B1, `(.L_x_93) ;  /* 0x0000005000017945 */ /* 0x000fe40003800000 */
[----:B------:R-:W-:-:S05]  /*33b0*/  FFMA R53, R53, R23, R4 ;  /* 0x0000001735357223 */ /* 0x000fca0000000004 */
[----:B------:R1:W-:Y:S05]  /*33c0*/  @P3 STG.E desc[UR36][R10.64+0xe4], R53 ;  /* 0x0000e4350a003986 */ /* 0x0003ea000c101924 */
[----:B------:R-:W-:Y:S05]  /*33d0*/  @!P1 BRA `(.L_x_94) ;  /* 0x0000000000049947 */ /* 0x000fea0003800000 */
[----:B------:R0:W5:Y:S02]  /*33e0*/  LDG.E.LTC128B R25, desc[UR36][R8.64+0xe0] ;  /* 0x0000e02408197981 */ /* 0x000164000c1e1920 */
.L_x_94:
[----:B------:R-:W-:Y:S05]  /*33f0*/  BSYNC B1 ;  /* 0x0000000000017941 */ /* 0x000fea0003800000 */
.L_x_93:
[----:B-----5:R-:W-:Y:S01]  /*3400*/  FMUL R5, R25, R56 ;  /* 0x0000003819057220 */ /* 0x020fe20000400000 */
[----:B------:R-:W-:Y:S01]  /*3410*/  @P1 IMAD.MOV.U32 R4, RZ, RZ, R12 ;  /* 0x000000ffff041224 */ /* 0x000fe200078e000c */
[----:B------:R-:W-:Y:S01]  /*3420*/  ISETP.GT.AND P0, PT, R3, 0x8, P0 ;  /* 0x000000080300780c */ /* 0x000fe20000704270 */
[----:B------:R-:W-:Y:S01]  /*3430*/  BSSY B1, `(.L_x_95) ;  /* 0x0000006000017945 */ /* 0x000fe20003800000 */
[----:B0---4-:R-:W-:Y:S01]  /*3440*/  FFMA R7, R54, R23, R5 ;  /* 0x0000001736077223 */ /* 0x011fe20000000005 */
[----:B------:R-:W-:-:S05]  /*3450*/  @P1 IMAD.MOV.U32 R5, RZ, RZ, R13 ;  /* 0x000000ffff051224 */ /* 0x000fca00078e000d */
[----:B------:R0:W-:Y:S05]  /*3460*/  @P1 STG.E desc[UR36][R4.64+0xe0], R7 ;  /* 0x0000e00704001986 */ /* 0x0001ea000c101924 */
[----:B------:R-:W-:Y:S05]  /*3470*/  @!P0 BRA `(.L_x_96) ;  /* 0x0000000000048947 */ /* 0x000fea0003800000 */
[----:B------:R4:W5:Y:S02]  /*3480*/  LDG.E.LTC128B R25, desc[UR36][R8.64+0xe4] ;  /* 0x0000e42408197981 */ /* 0x000964000c1e1920 */
.L_x_96:
[----:B------:R-:W-:Y:S05]  /*3490*/  BSYNC B1 ;  /* 0x0000000000017941 */ /* 0x000fea0003800000 */
.L_x_95:
[----:B0----5:R-:W-:-:S04]  /*34a0*/  FMUL R4, R25, R56 ;  /* 0x0000003819047220 */ /* 0x021fc80000400000 */
[----:B------:R-:W-:Y:S01]  /*34b0*/  FFMA R55, R55, R23, R4 ;  /* 0x0000001737377223 */ /* 0x000fe20000000004 */
[----:B------:R-:W-:Y:S06]  /*34c0*/  @!P0 BRA `(.L_x_97) ;  /* 0x0000000800008947 */ /* 0x000fec0003800000 */
[----:B------:R0:W-:Y:S01]  /*34d0*/  STG.E desc[UR36][R12.64+0xe4], R55 ;  /* 0x0000e4370c007986 */ /* 0x0001e2000c101924 */
[----:B------:R-:W-:Y:S05]  /*34e0*/  BRA `(.L_x_97) ;  /* 0x0000000400f87947 */ /* 0x000fea0003800000 */
.L_x_36:
[----:B------:R-:W-:Y:S01]  /*34f0*/  ULDC.64 UR4, c[0x0][0x5c0] ;  /* 0x0001700000047ab9 */ /* 0x000fe20000000a00 */
[----:B------:R-:W-:Y:S01]  /*3500*/  ISETP.GT.AND P0, PT, R4, 0x1, PT ;  /* 0x000000010400780c */ /* 0x000fe20003f04270 */
[-C--:B------:R-:W-:Y:S01]  /*3510*/  FMUL R5, R24, R23.reuse ;  /* 0x0000001718057220 */ /* 0x080fe20000400000 */
[----:B------:R-:W-:Y:S01]  /*3520*/  LEA R6, P2, R60, UR4, 0x2 ;  /* 0x000000043c067c11 */ /* 0x000fe2000f8410ff */
[-C--:B------:R-:W-:Y:S01]  /*3530*/  FMUL R25, R25, R23.reuse ;  /* 0x0000001719197220 */ /* 0x080fe20000400000 */
[----:B------:R-:W-:Y:S01]  /*3540*/  ISETP.GT.AND P4, PT, R3, RZ, P0 ;  /* 0x000000ff0300720c */ /* 0x000fe20000784270 */
[-C--:B------:R-:W-:Y:S01]  /*3550*/  FMUL R11, R26, R23.reuse ;  /* 0x000000171a0b7220 */ /* 0x080fe20000400000 */
[----:B------:R-:W-:Y:S01]  /*3560*/  LEA.HI.X R7, R60, UR5, R73, 0x2, P2 ;  /* 0x000000053c077c11 */ /* 0x000fe200090f1449 */
[-C--:B------:R-:W-:Y:S01]  /*3570*/  FMUL R27, R27, R23.reuse ;  /* 0x000000171b1b7220 */ /* 0x080fe20000400000 */
[----:B------:R-:W-:Y:S01]  /*3580*/  ISETP.GT.AND P2, PT, R3, 0x8, P1 ;  /* 0x000000080300780c */ /* 0x000fe20000f44270 */
[-C--:B------:R-:W-:Y:S01]  /*3590*/  FMUL R29, R29, R23.reuse ;  /* 0x000000171d1d7220 */ /* 0x080fe20000400000 */
[C---:B------:R-:W-:Y:S01]  /*35a0*/  SHF.L.U64.HI R67, R66.reuse, 0x5, R67 ;  /* 0x0000000542437819 */ /* 0x040fe20000010243 */
[----:B------:R0:W-:Y:S01]  /*35b0*/  @P3 STG.E desc[UR36][R6.64], R5 ;  /* 0x0000000506003986 */ /* 0x0001e2000c101924 */
[----:B------:R-:W-:Y:S01]  /*35c0*/  LEA R8, P3, R66, R6, 0x5 ;  /* 0x0000000642087211 */ /* 0x000fe200078628ff */
[-C--:B------:R-:W-:Y:S01]  /*35d0*/  FMUL R31, R31, R23.reuse ;  /* 0x000000171f1f7220 */ /* 0x080fe20000400000 */
[C---:B------:R-:W-:Y:S01]  /*35e0*/  ISETP.GT.AND P1, PT, R4.reuse, 0x8, PT ;  /* 0x000000080400780c */ /* 0x040fe20003f24270 */
[-C--:B------:R-:W-:Y:S01]  /*35f0*/  FMUL R33, R33, R23.reuse ;  /* 0x0000001721217220 */ /* 0x080fe20000400000 */
[----:B------:R-:W-:Y:S01]  /*3600*/  ISETP.GT.AND P0, PT, R3, 0x8, P0 ;  /* 0x000000080300780c */ /* 0x000fe20000704270 */
[----:B------:R-:W-:Y:S01]  /*3610*/  IMAD.X R9, R67, 0x1, R7, P3 ;  /* 0x0000000143097824 */ /* 0x000fe200018e0607 */
[----:B------:R-:W-:Y:S01]  /*3620*/  ISETP.GT.AND P3, PT, R4, 0x9, PT ;  /* 0x000000090400780c */ /* 0x000fe20003f64270 */
[----:B------:R-:W-:Y:S01]  /*3630*/  @P4 STG.E desc[UR36][R6.64+0x4], R25 ;  /* 0x0000041906004986 */ /* 0x000fe2000c101924 */
[----:B------:R-:W-:Y:S01]  /*3640*/  ISETP.GT.AND P4, PT, R3, RZ, P1 ;  /* 0x000000ff0300720c */ /* 0x000fe20000f84270 */
[-C--:B------:R-:W-:Y:S01]  /*3650*/  FMUL R35, R35, R23.reuse ;  /* 0x0000001723237220 */ /* 0x080fe20000400000 */
[C---:B------:R-:W-:Y:S01]  /*3660*/  ISETP.GT.AND P1, PT, R3.reuse, 0x8, P1 ;  /* 0x000000080300780c */ /* 0x040fe20000f24270 */
[----:B------:R1:W-:Y:S01]  /*3670*/  @P2 STG.E desc[UR36][R8.64], R11 ;  /* 0x0000000b08002986 */ /* 0x0003e2000c101924 */
[C---:B------:R-:W-:Y:S01]  /*3680*/  ISETP.GT.AND P2, PT, R3.reuse, RZ, P3 ;  /* 0x000000ff0300720c */ /* 0x040fe20001f44270 */
[-C--:B0-----:R-:W-:Y:S01]  /*3690*/  FMUL R5, R28, R23.reuse ;  /* 0x000000171c057220 */ /* 0x081fe20000400000 */
[----:B------:R-:W-:Y:S01]  /*36a0*/  ISETP.GT.AND P3, PT, R3, 0x8, P3 ;  /* 0x000000080300780c */ /* 0x000fe20001f64270 */
[-C--:B------:R-:W-:Y:S01]  /*36b0*/  FMUL R37, R37, R23.reuse ;  /* 0x0000001725257220 */ /* 0x080fe20000400000 */
[-C--:B------:R-:W-:Y:S01]  /*36c0*/  FMUL R39, R39, R23.reuse ;  /* 0x0000001727277220 */ /* 0x080fe20000400000 */
[----:B------:R-:W-:Y:S01]  /*36d0*/  @P0 STG.E desc[UR36][R8.64+0x4], R27 ;  /* 0x0000041b08000986 */ /* 0x000fe2000c101924 */
[----:B------:R-:W-:Y:S01]  /*36e0*/  ISETP.GT.AND P0, PT, R4, 0x10, PT ;  /* 0x000000100400780c */ /* 0x000fe20003f04270 */
[-C--:B------:R-:W-:Y:S01]  /*36f0*/  FMUL R41, R41, R23.reuse ;  /* 0x0000001729297220 */ /* 0x080fe20000400000 */
[-C--:B------:R-:W-:Y:S01]  /*3700*/  FMUL R43, R43, R23.reuse ;  /* 0x000000172b2b7220 */ /* 0x080fe20000400000 */
[----:B------:R0:W-:Y:S01]  /*3710*/  @P4 STG.E desc[UR36][R6.64+0x20], R5 ;  /* 0x0000200506004986 */ /* 0x0001e2000c101924 */
[C---:B------:R-:W-:Y:S01]  /*3720*/  ISETP.GT.AND P4, PT, R3.reuse, RZ, P0 ;  /* 0x000000ff0300720c */ /* 0x040fe20000784270 */
[-C--:B-1----:R-:W-:Y:S01]  /*3730*/  FMUL R11, R30, R23.reuse ;  /* 0x000000171e0b7220 */ /* 0x082fe20000400000 */
[----:B------:R-:W-:Y:S01]  /*3740*/  ISETP.GT.AND P0, PT, R3, 0x8, P0 ;  /* 0x000000080300780c */ /* 0x000fe20000704270 */
[----:B------:R-:W-:Y:S01]  /*3750*/  @P2 STG.E desc[UR36][R6.64+0x24], R29 ;  /* 0x0000241d06002986 */ /* 0x000fe2000c101924 */
[----:B------:R-:W-:Y:S01]  /*3760*/  ISETP.GT.AND P2, PT, R4, 0x11, PT ;  /* 0x000000110400780c */ /* 0x000fe20003f44270 */
[-C--:B------:R-:W-:Y:S01]  /*3770*/  FMUL R45, R45, R23.reuse ;  /* 0x000000172d2d7220 */ /* 0x080fe20000400000 */
[-C--:B------:R-:W-:Y:S01]  /*3780*/  FMUL R47, R47, R23.reuse ;  /* 0x000000172f2f7220 */ /* 0x080fe20000400000 */
[----:B------:R1:W-:Y:S01]  /*3790*/  @P1 STG.E desc[UR36][R8.64+0x20], R11 ;  /* 0x0000200b08001986 */ /* 0x0003e2000c101924 */
[----:B------:R-:W-:Y:S01]  /*37a0*/  ISETP.GT.AND P1, PT, R3, RZ, P2 ;  /* 0x000000ff0300720c */ /* 0x000fe20001724270 */
[-C--:B------:R-:W-:Y:S01]  /*37b0*/  FMUL R49, R49, R23.reuse ;  /* 0x0000001731317220 */ /* 0x080fe20000400000 */
[----:B------:R-:W-:Y:S01]  /*37c0*/  ISETP.GT.AND P2, PT, R3, 0x8, P2 ;  /* 0x000000080300780c */ /* 0x000fe20001744270 */
[-C--:B0-----:R-:W-:Y:S01]  /*37d0*/  FMUL R5, R32, R23.reuse ;  /* 0x0000001720057220 */ /* 0x081fe20000400000 */
[----:B------:R-:W-:Y:S01]  /*37e0*/  @P3 STG.E desc[UR36][R8.64+0x24], R31 ;  /* 0x0000241f08003986 */ /* 0x000fe2000c101924 */
[----:B------:R-:W-:Y:S01]  /*37f0*/  ISETP.GT.AND P3, PT, R4, 0x18, PT ;  /* 0x000000180400780c */ /* 0x000fe20003f64270 */
[-C--:B------:R-:W-:Y:S01]  /*3800*/  FMUL R51, R51, R23.reuse ;  /* 0x0000001733337220 */ /* 0x080fe20000400000 */
[-C--:B------:R-:W-:Y:S01]  /*3810*/  FMUL R53, R53, R23.reuse ;  /* 0x0000001735357220 */ /* 0x080fe20000400000 */
[----:B------:R0:W-:Y:S01]  /*3820*/  @P4 STG.E desc[UR36][R6.64+0x40], R5 ;  /* 0x0000400506004986 */ /* 0x0001e2000c101924 */
[C---:B------:R-:W-:Y:S01]  /*3830*/  ISETP.GT.AND P4, PT, R3.reuse, RZ, P3 ;  /* 0x000000ff0300720c */ /* 0x040fe20001f84270 */
[-C--:B------:R-:W-:Y:S01]  /*3840*/  FMUL R13, R54, R23.reuse ;  /* 0x00000017360d7220 */ /* 0x080fe20000400000 */
[-C--:B-1----:R-:W-:Y:S01]  /*3850*/  FMUL R11, R34, R23.reuse ;  /* 0x00000017220b7220 */ /* 0x082fe20000400000 */
[----:B------:R-:W-:Y:S01]  /*3860*/  ISETP.GT.AND P3, PT, R3, 0x8, P3 ;  /* 0x000000080300780c */ /* 0x000fe20001f64270 */
[----:B------:R-:W-:Y:S01]  /*3870*/  @P1 STG.E desc[UR36][R6.64+0x44], R33 ;  /* 0x0000442106001986 */ /* 0x000fe2000c101924 */
[----:B------:R-:W-:Y:S01]  /*3880*/  ISETP.GT.AND P1, PT, R4, 0x19, PT ;  /* 0x000000190400780c */ /* 0x000fe20003f24270 */
[----:B------:R-:W-:-:S02]  /*3890*/  FMUL R55, R55, R23 ;  /* 0x0000001737377220 */ /* 0x000fc40000400000 */
[----:B------:R1:W-:Y:S01]  /*38a0*/  @P0 STG.E desc[UR36][R8.64+0x40], R11 ;  /* 0x0000400b08000986 */ /* 0x0003e2000c101924 */
[C---:B------:R-:W-:Y:S01]  /*38b0*/  ISETP.GT.AND P0, PT, R3.reuse, RZ, P1 ;  /* 0x000000ff0300720c */ /* 0x040fe20000f04270 */
[-C--:B0-----:R-:W-:Y:S02]  /*38c0*/  FMUL R5, R36, R23.reuse ;  /* 0x0000001724057220 */ /* 0x081fe40000400000 */
[----:B------:R-:W-:Y:S01]  /*38d0*/  @P2 STG.E desc[UR36][R8.64+0x44], R35 ;  /* 0x0000442308002986 */ /* 0x000fe2000c101924 */
[----:B------:R-:W-:Y:S02]  /*38e0*/  ISETP.GT.AND P2, PT, R4, 0x20, PT ;  /* 0x000000200400780c */ /* 0x000fe40003f44270 */
[C---:B------:R-:W-:Y:S01]  /*38f0*/  ISETP.GT.AND P1, PT, R3.reuse, 0x8, P1 ;  /* 0x000000080300780c */ /* 0x040fe20000f24270 */
[----:B------:R0:W-:Y:S01]  /*3900*/  @P4 STG.E desc[UR36][R6.64+0x60], R5 ;  /* 0x0000600506004986 */ /* 0x0001e2000c101924 */
[C---:B------:R-:W-:Y:S02]  /*3910*/  ISETP.GT.AND P4, PT, R3.reuse, RZ, P2 ;  /* 0x000000ff0300720c */ /* 0x040fe40001784270 */
[----:B------:R-:W-:Y:S01]  /*3920*/  ISETP.GT.AND P2, PT, R3, 0x8, P2 ;  /* 0x000000080300780c */ /* 0x000fe20001744270 */
[----:B-1----:R-:W-:-:S02]  /*3930*/  FMUL R11, R38, R23 ;  /* 0x00000017260b7220 */ /* 0x002fc40000400000 */
[----:B------:R-:W-:Y:S01]  /*3940*/  @P0 STG.E desc[UR36][R6.64+0x64], R37 ;  /* 0x0000642506000986 */ /* 0x000fe2000c101924 */
[----:B------:R-:W-:-:S03]  /*3950*/  ISETP.GT.AND P0, PT, R4, 0x21, PT ;  /* 0x000000210400780c */ /* 0x000fc60003f04270 */
[----:B------:R1:W-:Y:S01]  /*3960*/  @P3 STG.E desc[UR36][R8.64+0x60], R11 ;  /* 0x0000600b08003986 */ /* 0x0003e2000c101924 */
[C---:B------:R-:W-:Y:S01]  /*3970*/  ISETP.GT.AND P3, PT, R3.reuse, RZ, P0 ;  /* 0x000000ff0300720c */ /* 0x040fe20000764270 */
[----:B0-----:R-:W-:Y:S01]  /*3980*/  FMUL R5, R40, R23 ;  /* 0x0000001728057220 */ /* 0x001fe20000400000 */
[----:B------:R-:W-:Y:S01]  /*3990*/  ISETP.GT.AND P0, PT, R3, 0x8, P0 ;  /* 0x000000080300780c */ /* 0x000fe20000704270 */
[----:B------:R-:W-:Y:S01]  /*39a0*/  @P1 STG.E desc[UR36][R8.64+0x64], R39 ;  /* 0x0000642708001986 */ /* 0x000fe2000c101924 */
[----:B------:R-:W-:-:S03]  /*39b0*/  ISETP.GT.AND P1, PT, R4, 0x28, PT ;  /* 0x000000280400780c */ /* 0x000fc60003f24270 */
[----:B------:R0:W-:Y:S01]  /*39c0*/  @P4 STG.E desc[UR36][R6.64+0x80], R5 ;  /* 0x0000800506004986 */ /* 0x0001e2000c101924 */
[C---:B------:R-:W-:Y:S02]  /*39d0*/  ISETP.GT.AND P4, PT, R3.reuse, RZ, P1 ;  /* 0x000000ff0300720c */ /* 0x040fe40000f84270 */
[----:B------:R-:W-:Y:S01]  /*39e0*/  ISETP.GT.AND P1, PT, R3, 0x8, P1 ;  /* 0x000000080300780c */ /* 0x000fe20000f24270 */
[----:B-1----:R-:W-:Y:S02]  /*39f0*/  FMUL R11, R42, R23 ;  /* 0x000000172a0b7220 */ /* 0x002fe40000400000 */
        /* <DEDUP_REMOVED lines=21> */
[----:B------:R-:W-:Y:S01]  /*3b50*/  ISETP.GT.AND P4, PT, R4, 0x38, PT ;  /* 0x000000380400780c */ /* 0x000fe20003f84270 */
[----:B-1----:R-:W-:-:S04]  /*3b60*/  FMUL R11, R50, R23 ;  /* 0x00000017320b7220 */ /* 0x002fc80000400000 */
[----:B------:R-:W-:Y:S02]  /*3b70*/  @P1 IMAD.MOV.U32 R4, RZ, RZ, R6 ;  /* 0x000000ffff041224 */ /* 0x000fe400078e0006 */
[----:B0-----:R-:W-:-:S05]  /*3b80*/  @P1 IMAD.MOV.U32 R5, RZ, RZ, R7 ;  /* 0x000000ffff051224 */ /* 0x001fca00078e0007 */
[----:B------:R0:W-:Y:S01]  /*3b90*/  @P1 STG.E desc[UR36][R4.64+0xc4], R49 ;  /* 0x0000c43104001986 */ /* 0x0001e2000c101924 */
[C---:B------:R-:W-:Y:S02]  /*3ba0*/  ISETP.GT.AND P1, PT, R3.reuse, RZ, P4 ;  /* 0x000000ff0300720c */ /* 0x040fe40002724270 */
[----:B------:R-:W-:Y:S01]  /*3bb0*/  ISETP.GT.AND P4, PT, R3, 0x8, P4 ;  /* 0x000000080300780c */ /* 0x000fe20002784270 */
[----:B0-----:R-:W-:Y:S02]  /*3bc0*/  @P0 IMAD.MOV.U32 R4, RZ, RZ, R8 ;  /* 0x000000ffff040224 */ /* 0x001fe400078e0008 */
[----:B------:R-:W-:-:S05]  /*3bd0*/  @P0 IMAD.MOV.U32 R5, RZ, RZ, R9 ;  /* 0x000000ffff050224 */ /* 0x000fca00078e0009 */
[----:B------:R0:W-:Y:S01]  /*3be0*/  @P0 STG.E desc[UR36][R4.64+0xc0], R11 ;  /* 0x0000c00b04000986 */ /* 0x0001e2000c101924 */
[C---:B------:R-:W-:Y:S02]  /*3bf0*/  ISETP.GT.AND P0, PT, R3.reuse, RZ, P3 ;  /* 0x000000ff0300720c */ /* 0x040fe40001f04270 */
[----:B------:R-:W-:Y:S01]  /*3c00*/  ISETP.GT.AND P3, PT, R3, 0x8, P3 ;  /* 0x000000080300780c */ /* 0x000fe20001f64270 */
[----:B------:R-:W-:Y:S01]  /*3c10*/  FMUL R3, R52, R23 ;  /* 0x0000001734037220 */ /* 0x000fe20000400000 */
[----:B0-----:R-:W-:Y:S02]  /*3c20*/  @P2 IMAD.MOV.U32 R4, RZ, RZ, R8 ;  /* 0x000000ffff042224 */ /* 0x001fe400078e0008 */
[----:B------:R-:W-:-:S05]  /*3c30*/  @P2 IMAD.MOV.U32 R5, RZ, RZ, R9 ;  /* 0x000000ffff052224 */ /* 0x000fca00078e0009 */
[----:B------:R0:W-:Y:S02]  /*3c40*/  @P2 STG.E desc[UR36][R4.64+0xc4], R51 ;  /* 0x0000c43304002986 */ /* 0x0001e4000c101924 */
[----:B0-----:R-:W-:Y:S02]  /*3c50*/  @P1 IMAD.MOV.U32 R4, RZ, RZ, R6 ;  /* 0x000000ffff041224 */ /* 0x001fe400078e0006 */
[----:B------:R-:W-:-:S05]  /*3c60*/  @P1 IMAD.MOV.U32 R5, RZ, RZ, R7 ;  /* 0x000000ffff051224 */ /* 0x000fca00078e0007 */
[----:B------:R0:W-:Y:S04]  /*3c70*/  @P1 STG.E desc[UR36][R4.64+0xe0], R3 ;  /* 0x0000e00304001986 */ /* 0x0001e8000c101924 */
[----:B------:R1:W-:Y:S01]  /*3c80*/  @P0 STG.E desc[UR36][R6.64+0xe4], R53 ;  /* 0x0000e43506000986 */ /* 0x0003e2000c101924 */
[----:B0-----:R-:W-:Y:S02]  /*3c90*/  @P4 IMAD.MOV.U32 R4, RZ, RZ, R8 ;  /* 0x000000ffff044224 */ /* 0x001fe400078e0008 */
[----:B------:R-:W-:-:S05]  /*3ca0*/  @P4 IMAD.MOV.U32 R5, RZ, RZ, R9 ;  /* 0x000000ffff054224 */ /* 0x000fca00078e0009 */
[----:B------:R1:W-:Y:S04]  /*3cb0*/  @P4 STG.E desc[UR36][R4.64+0xe0], R13 ;  /* 0x0000e00d04004986 */ /* 0x0003e8000c101924 */
[----:B------:R1:W-:Y:S02]  /*3cc0*/  @P3 STG.E desc[UR36][R8.64+0xe4], R55 ;  /* 0x0000e43708003986 */ /* 0x0003e4000c101924 */
.L_x_97:
[----:B------:R-:W-:Y:S05]  /*3cd0*/  BSYNC B0 ;  /* 0x0000000000007941 */ /* 0x000fea0003800000 */
.L_x_35:
[----:B------:R-:W-:Y:S01]  /*3ce0*/  ULDC UR4, c[0x0][0xc] ;  /* 0x0000030000047ab9 */ /* 0x000fe20000000800 */
[----:B------:R-:W-:Y:S01]  /*3cf0*/  ULDC UR5, c[0x0][0x10] ;  /* 0x0000040000057ab9 */ /* 0x000fe20000000800 */
[----:B------:R-:W2:Y:S01]  /*3d00*/  LDC R3, c[0x0][0x14] ;  /* 0x00000500ff037b82 */ /* 0x000ea20000000800 */
[----:B------:R-:W-:Y:S01]  /*3d10*/  UIMAD.WIDE.U32 UR4, UR4, UR5, URZ ;  /* 0x00000005040472a5 */ /* 0x000fe2000f8e003f */
[----:B------:R-:W-:Y:S02]  /*3d20*/  IMAD.MOV.U32 R61, RZ, RZ, -0x1 ;  /* 0xffffffffff3d7424 */ /* 0x000fe400078e00ff */
[----:B------:R-:W-:-:S03]  /*3d30*/  IMAD.MOV.U32 R57, RZ, RZ, -0x1 ;  /* 0xffffffffff397424 */ /* 0x000fc600078e00ff */
[----:B--2---:R-:W-:-:S04]  /*3d40*/  IMAD.WIDE.U32 R16, R3, UR4, R16 ;  /* 0x0000000403107c25 */ /* 0x004fc8000f8e0010 */
[----:B------:R-:W-:Y:S01]  /*3d50*/  IMAD R3, R3, UR5, RZ ;  /* 0x0000000503037c24 */ /* 0x000fe2000f8e02ff */
[----:B------:R-:W-:Y:S02]  /*3d60*/  ULDC.64 UR4, c[0x0][0x650] ;  /* 0x0001940000047ab9 */ /* 0x000fe40000000a00 */
[----:B------:R-:W-:Y:S01]  /*3d70*/  ISETP.GE.U32.AND P0, PT, R16, UR4, PT ;  /* 0x0000000410007c0c */ /* 0x000fe2000bf06070 */
[--C-:B------:R-:W-:Y:S01]  /*3d80*/  IMAD.IADD R17, R17, 0x1, R3.reuse ;  /* 0x0000000111117824 */ /* 0x100fe200078e0203 */
[----:B------:R-:W-:-:S04]  /*3d90*/  PRMT R3, RZ, 0x7610, R3 ;  /* 0x00007610ff037816 */ /* 0x000fc80000000003 */
[----:B------:R-:W-:-:S13]  /*3da0*/  ISETP.GE.U32.AND.EX P0, PT, R17, UR5, PT, P0 ;  /* 0x0000000511007c0c */ /* 0x000fda000bf06100 */
[----:B------:R-:W-:Y:S05]  /*3db0*/  @P0 BRA `(.L_x_98) ;  /* 0x0000000400640947 */ /* 0x000fea0003800000 */
[----:B0--3--:R-:W0:Y:S01]  /*3dc0*/  S2R R12, SR_CTAID.X ;  /* 0x00000000000c7919 */ /* 0x009e220000002500 */
[----:B-1----:R-:W1:Y:S01]  /*3dd0*/  LDC.64 R10, c[0x0][0x628] ;  /* 0x00018a00ff0a7b82 */ /* 0x002e620000000a00 */
[----:B------:R-:W-:Y:S01]  /*3de0*/  ULDC UR4, c[0x0][0x150] ;  /* 0x0000540000047ab9 */ /* 0x000fe20000000800 */
[----:B----4-:R-:W-:Y:S01]  /*3df0*/  IMAD.MOV.U32 R8, RZ, RZ, R16 ;  /* 0x000000ffff087224 */ /* 0x010fe200078e0010 */
[----:B------:R-:W2:Y:S01]  /*3e00*/  S2R R24, SR_CTAID.Y ;  /* 0x0000000000187919 */ /* 0x000ea20000002600 */
[----:B------:R-:W-:-:S04]  /*3e10*/  IMAD.MOV.U32 R9, RZ, RZ, R17 ;  /* 0x000000ffff097224 */ /* 0x000fc800078e0011 */
[----:B------:R-:W3:Y:S08]  /*3e20*/  LDC R21, c[0x0][0x144] ;  /* 0x00005100ff157b82 */ /* 0x000ef00000000800 */
[----:B------:R-:W4:Y:S08]  /*3e30*/  LDC R0, c[0x0][0x630] ;  /* 0x00018c00ff007b82 */ /* 0x000f300000000800 */
[----:B------:R-:W2:Y:S01]  /*3e40*/  LDC.64 R14, c[0x0][0x620] ;  /* 0x00018800ff0e7b82 */ /* 0x000ea20000000a00 */
[----:B-1----:R-:W-:-:S04]  /*3e50*/  ISETP.NE.U32.AND P0, PT, R10, RZ, PT ;  /* 0x000000ff0a00720c */ /* 0x002fc80003f05070 */
[----:B------:R-:W-:Y:S02]  /*3e60*/  ISETP.NE.AND.EX P0, PT, R11, RZ, PT, P0 ;  /* 0x000000ff0b00720c */ /* 0x000fe40003f05300 */
[----:B0-----:R-:W-:-:S05]  /*3e70*/  I2FP.F32.U32 R3, R12 ;  /* 0x0000000c00037245 */ /* 0x001fca0000201000 */
[----:B------:R-:W-:-:S04]  /*3e80*/  FMUL R3, R3, UR4 ;  /* 0x0000000403037c20 */ /* 0x000fc80008400000 */
[----:B------:R0:W1:Y:S02]  /*3e90*/  F2I.U32.TRUNC.NTZ R20, R3 ;  /* 0x0000000300147305 */ /* 0x000064000020f000 */
[----:B---34-:R-:W-:Y:S05]  /*3ea0*/  @!P0 BRA `(.L_x_99) ;  /* 0x0000000000288947 */ /* 0x018fea0003800000 */
[----:B0-----:R-:W0:Y:S02]  /*3eb0*/  LDC R3, c[0x0][0x634] ;  /* 0x00018d00ff037b82 */ /* 0x001e240000000800 */
        /* <DEDUP_REMOVED lines=9> */
.L_x_99:
[----:B------:R-:W3:Y:S01]  /*3f50*/  LDC.64 R28, c[0x0][0x640] ;  /* 0x00019000ff1c7b82 */ /* 0x000ee20000000a00 */
[-CC-:B------:R-:W-:Y:S01]  /*3f60*/  SHF.R.U64 R57, R8, R0.reuse, R9.reuse ;  /* 0x0000000008397219 */ /* 0x180fe20000001209 */
[----:B-1----:R-:W-:Y:S01]  /*3f70*/  IMAD.MOV R20, RZ, RZ, -R20 ;  /* 0x000000ffff147224 */ /* 0x002fe200078e0a14 */
[----:B------:R-:W-:Y:S01]  /*3f80*/  SHF.R.U32.HI R0, RZ, R0, R9 ;  /* 0x00000000ff007219 */ /* 0x000fe20000011609 */
[----:B------:R-:W-:Y:S01]  /*3f90*/  ULDC UR4, c[0x0][0x154] ;  /* 0x0000550000047ab9 */ /* 0x000fe20000000800 */
[----:B0-----:R-:W-:Y:S01]  /*3fa0*/  IADD3 R3, P0, RZ, -R57, RZ ;  /* 0x80000039ff037210 */ /* 0x001fe20007f1e0ff */
[----:B------:R-:W-:Y:S02]  /*3fb0*/  IMAD R21, R21, R20, R12 ;  /* 0x0000001415157224 */ /* 0x000fe400078e020c */
[----:B------:R-:W0:Y:S01]  /*3fc0*/  LDC R6, c[0x0][0x618] ;  /* 0x00018600ff067b82 */ /* 0x000e220000000800 */
[----:B------:R-:W-:Y:S02]  /*3fd0*/  IMAD.MOV.U32 R7, RZ, RZ, 0x1 ;  /* 0x00000001ff077424 */ /* 0x000fe400078e00ff */
[----:B------:R-:W-:-:S04]  /*3fe0*/  IMAD.X R5, RZ, RZ, ~R0, P0 ;  /* 0x000000ffff057224 */ /* 0x000fc800000e0e00 */
[-C--:B--2---:R-:W-:Y:S01]  /*3ff0*/  IMAD R0, R5, R14.reuse, RZ ;  /* 0x0000000e05007224 */ /* 0x084fe200078e02ff */
[----:B------:R-:W1:Y:S01]  /*4000*/  LDC R8, c[0x0][0x608] ;  /* 0x00018200ff087b82 */ /* 0x000e620000000800 */
[----:B------:R-:W-:-:S04]  /*4010*/  IMAD.WIDE.U32 R4, R3, R14, R16 ;  /* 0x0000000e03047225 */ /* 0x000fc800078e0010 */
[----:B------:R-:W-:Y:S01]  /*4020*/  IMAD R3, R3, R15, R0 ;  /* 0x0000000f03037224 */ /* 0x000fe200078e0200 */
[----:B------:R-:W-:Y:S02]  /*4030*/  I2FP.F32.U32 R0, R24 ;  /* 0x0000001800007245 */ /* 0x000fe40000201000 */
[----:B------:R-:W2:Y:S01]  /*4040*/  LDC R26, c[0x0][0x658] ;  /* 0x00019600ff1a7b82 */ /* 0x000ea20000000800 */
[----:B------:R-:W-:Y:S01]  /*4050*/  IMAD.IADD R3, R5, 0x1, R3 ;  /* 0x0000000105037824 */ /* 0x000fe200078e0203 */
[----:B---3--:R-:W-:Y:S01]  /*4060*/  ISETP.NE.U32.AND P0, PT, R28, RZ, PT ;  /* 0x000000ff1c00720c */ /* 0x008fe20003f05070 */
[----:B------:R-:W-:Y:S01]  /*4070*/  FMUL R0, R0, UR4 ;  /* 0x0000000400007c20 */ /* 0x000fe20008400000 */
[----:B------:R-:W-:Y:S02]  /*4080*/  IMAD.MOV.U32 R5, RZ, RZ, -0x1 ;  /* 0xffffffffff057424 */ /* 0x000fe400078e00ff */
[----:B------:R-:W-:Y:S01]  /*4090*/  ISETP.NE.AND.EX P0, PT, R29, RZ, PT, P0 ;  /* 0x000000ff1d00720c */ /* 0x000fe20003f05300 */
[----:B------:R3:W4:Y:S01]  /*40a0*/  F2I.U32.TRUNC.NTZ R13, R0 ;  /* 0x00000000000d7305 */ /* 0x000722000020f000 */
[----:B------:R-:W3:Y:S01]  /*40b0*/  LDC R15, c[0x0][0x148] ;  /* 0x00005200ff0f7b82 */ /* 0x000ee20000000800 */
[----:B0-----:R-:W-:-:S02]  /*40c0*/  SHF.R.U64 R12, R4, R6, R3 ;  /* 0x00000006040c7219 */ /* 0x001fc40000001203 */
[----:B------:R-:W-:-:S05]  /*40d0*/  SHF.R.U32.HI R3, RZ, R6, R3 ;  /* 0x00000006ff037219 */ /* 0x000fca0000011603 */
[----:B------:R-:W0:Y:S01]  /*40e0*/  LDC R20, c[0x0][0x600] ;  /* 0x00018000ff147b82 */ /* 0x000e220000000800 */
[-CC-:B-1----:R-:W-:Y:S02]  /*40f0*/  SHF.R.U64 R10, R12, R8.reuse, R3.reuse ;  /* 0x000000080c0a7219 */ /* 0x182fe40000001203 */
[----:B------:R-:W-:-:S05]  /*4100*/  SHF.R.U32.HI R3, RZ, R8, R3 ;  /* 0x00000008ff037219 */ /* 0x000fca0000011603 */
[----:B------:R-:W1:Y:S01]  /*4110*/  LDC R27, c[0x0][0x648] ;  /* 0x00019200ff1b7b82 */ /* 0x000e620000000800 */
[-C--:B--2---:R-:W-:Y:S02]  /*4120*/  SHF.L.U32 R4, R5, R26.reuse, RZ ;  /* 0x0000001a05047219 */ /* 0x084fe400000006ff */
[-CC-:B------:R-:W-:Y:S02]  /*4130*/  SHF.R.U64 R14, R10, R26.reuse, R3.reuse ;  /* 0x0000001a0a0e7219 */ /* 0x180fe40000001203 */
[----:B------:R-:W-:Y:S02]  /*4140*/  SHF.R.U32.HI R5, RZ, R26, R3 ;  /* 0x0000001aff057219 */ /* 0x000fe40000011603 */
[----:B------:R-:W-:Y:S01]  /*4150*/  LOP3.LUT R25, RZ, R4, RZ, 0x33, !PT ;  /* 0x00000004ff197212 */ /* 0x000fe200078e33ff */
[----:B------:R-:W2:Y:S01]  /*4160*/  LDC R30, c[0x0][0x638] ;  /* 0x00018e00ff1e7b82 */ /* 0x000ea20000000800 */
[----:B------:R-:W-:Y:S01]  /*4170*/  SHF.L.U32 R26, R7, R26, RZ ;  /* 0x0000001a071a7219 */ /* 0x000fe200000006ff */
[----:B------:R-:W-:-:S06]  /*4180*/  IMAD.MOV.U32 R4, RZ, RZ, R14 ;  /* 0x000000ffff047224 */ /* 0x000fcc00078e000e */
[----:B------:R-:W0:Y:S01]  /*4190*/  LDC R31, c[0x0][0x610] ;  /* 0x00018400ff1f7b82 */ /* 0x000e220000000800 */
[----:B----4-:R-:W-:Y:S05]  /*41a0*/  @!P0 BRA `(.L_x_100) ;  /* 0x0000000000288947 */ /* 0x010fea0003800000 */
        /* <DEDUP_REMOVED lines=10> */
.L_x_100:
[----:B------:R-:W-:Y:S01]  /*4250*/  ISETP.NE.AND P0, PT, R2, 0x1, PT ;  /* 0x000000010200780c */ /* 0x000fe20003f05270 */
[----:B0-----:R-:W-:Y:S01]  /*4260*/  VIADD R7, R20, 0xffffffff ;  /* 0xffffffff14077836 */ /* 0x001fe20000000000 */
[----:B-1-3--:R-:W-:Y:S01]  /*4270*/  SHF.R.U64 R0, R4, R27, R5 ;  /* 0x0000001b04007219 */ /* 0x00afe20000001205 */
[----:B------:R-:W-:Y:S01]  /*4280*/  IMAD.MOV R13, RZ, RZ, -R13 ;  /* 0x000000ffff0d7224 */ /* 0x000fe200078e0a0d */
[----:B------:R-:W-:Y:S01]  /*4290*/  LOP3.LUT R5, R10, R25, RZ, 0xc0, !PT ;  /* 0x000000190a057212 */ /* 0x000fe200078ec0ff */
[----:B------:R-:W-:Y:S01]  /*42a0*/  IMAD.MOV.U32 R4, RZ, RZ, 0x1 ;  /* 0x00000001ff047424 */ /* 0x000fe200078e00ff */
[----:B------:R-:W-:Y:S01]  /*42b0*/  LOP3.LUT R12, R12, R7, RZ, 0xc0, !PT ;  /* 0x000000070c0c7212 */ /* 0x000fe200078ec0ff */
[----:B------:R-:W-:Y:S02]  /*42c0*/  IMAD.MOV R3, RZ, RZ, -R0 ;  /* 0x000000ffff037224 */ /* 0x000fe400078e0a00 */
[----:B------:R-:W-:Y:S02]  /*42d0*/  IMAD R0, R26, R0, R5 ;  /* 0x000000001a007224 */ /* 0x000fe400078e0205 */
[----:B--2---:R-:W-:-:S02]  /*42e0*/  IMAD R3, R3, R30, R14 ;  /* 0x0000001e03037224 */ /* 0x004fc400078e020e */
[----:B------:R-:W-:Y:S02]  /*42f0*/  @P0 IMAD R21, R15, R13, R24 ;  /* 0x0000000d0f150224 */ /* 0x000fe400078e0218 */
[----:B------:R-:W-:Y:S01]  /*4300*/  IMAD R5, R3, R20, R12 ;  /* 0x0000001403057224 */ /* 0x000fe200078e020c */
[----:B------:R-:W-:Y:S01]  /*4310*/  PRMT R3, R4, 0x7610, R3 ;  /* 0x0000761004037816 */ /* 0x000fe20000000003 */
[----:B------:R-:W-:-:S05]  /*4320*/  IMAD R0, R0, R31, R21 ;  /* 0x0000001f00007224 */ /* 0x000fca00078e0215 */
[----:B------:R-:W-:Y:S02]  /*4330*/  SEL R61, R5, R0, !P0 ;  /* 0x00000000053d7207 */ /* 0x000fe40004000000 */
[----:B------:R-:W-:-:S07]  /*4340*/  SEL R0, R0, R5, !P0 ;  /* 0x0000000500007207 */ /* 0x000fce0004000000 */
.L_x_98:
[----:B------:R-:W-:Y:S01]  /*4350*/  LOP3.LUT P0, RZ, R3, 0xff, RZ, 0xc0, !PT ;  /* 0x000000ff03ff7812 */ /* 0x000fe2000780c0ff */
[----:B------:R-:W-:-:S12]  /*4360*/  IMAD.MOV.U32 R60, RZ, RZ, R0 ;  /* 0x000000ffff3c7224 */ /* 0x000fd800078e0000 */
[----:B------:R-:W-:Y:S05]  /*4370*/  @P0 BRA `(.L_x_101) ;  /* 0xffffffcc00b40947 */ /* 0x000fea000383ffff */
[----:B------:R-:W-:Y:S05]  /*4380*/  EXIT ;  /* 0x000000000000794d */ /* 0x000fea0003800000 */
.L_x_8:
[----:B0-----:R-:W-:Y:S01]  /*4390*/  ULDC.64 UR4, c[0x0][0x650] ;  /* 0x0001940000047ab9 */ /* 0x001fe20000000a00 */
        /* <DEDUP_REMOVED lines=25> */
.L_x_103:
[----:B------:R-:W0:Y:S01]  /*4530*/  LDC.64 R28, c[0x0][0x640] ;  /* 0x00019000ff1c7b82 */ /* 0x000e220000000a00 */
[-CC-:B------:R-:W-:Y:S01]  /*4540*/  SHF.R.U64 R22, R12, R6.reuse, R13.reuse ;  /* 0x000000060c167219 */ /* 0x180fe2000000120d */
[----:B------:R-:W-:Y:S01]  /*4550*/  IMAD.MOV.U32 R30, RZ, RZ, 0x1 ;  /* 0x00000001ff1e7424 */ /* 0x000fe200078e00ff */
[----:B------:R-:W-:Y:S02]  /*4560*/  SHF.R.U32.HI R6, RZ, R6, R13 ;  /* 0x00000006ff067219 */ /* 0x000fe4000001160d */
        /* <DEDUP_REMOVED lines=8> */
[----:B------:R-:W-:Y:S01]  /*45f0*/  IMAD.IADD R9, R9, 0x1, R11 ;  /* 0x0000000109097824 */ /* 0x000fe200078e020b */
[----:B0-----:R-:W-:-:S04]  /*4600*/  ISETP.NE.U32.AND P0, PT, R28, RZ, PT ;  /* 0x000000ff1c00720c */ /* 0x001fc80003f05070 */
[----:B------:R-:W-:Y:S02]  /*4610*/  ISETP.NE.AND.EX P0, PT, R29, RZ, PT, P0 ;  /* 0x000000ff1d00720c */ /* 0x000fe40003f05300 */
[----:B------:R-:W0:Y:S01]  /*4620*/  LDC R20, c[0x0][0x600] ;  /* 0x00018000ff147b82 */ /* 0x000e220000000800 */
[-CC-:B-1----:R-:W-:Y:S01]  /*4630*/  SHF.R.U64 R14, R8, R10.reuse, R9.reuse ;  /* 0x0000000a080e7219 */ /* 0x182fe20000001209 */
[----:B------:R-:W-:Y:S01]  /*4640*/  IMAD.MOV.U32 R8, RZ, RZ, -0x1 ;  /* 0xffffffffff087424 */ /* 0x000fe200078e00ff */
[----:B------:R-:W-:-:S05]  /*4650*/  SHF.R.U32.HI R9, RZ, R10, R9 ;  /* 0x0000000aff097219 */ /* 0x000fca0000011609 */
[----:B------:R-:W1:Y:S01]  /*4660*/  LDC R24, c[0x0][0x648] ;  /* 0x00019200ff187b82 */ /* 0x000e620000000800 */
[-CC-:B--2---:R-:W-:Y:S02]  /*4670*/  SHF.R.U64 R23, R14, R12.reuse, R9.reuse ;  /* 0x0000000c0e177219 */ /* 0x184fe40000001209 */
[----:B------:R-:W-:-:S05]  /*4680*/  SHF.R.U32.HI R6, RZ, R12, R9 ;  /* 0x0000000cff067219 */ /* 0x000fca0000011609 */
[----:B------:R-:W2:Y:S01]  /*4690*/  LDC R26, c[0x0][0x638] ;  /* 0x00018e00ff1a7b82 */ /* 0x000ea20000000800 */
[-C--:B---3--:R-:W-:Y:S02]  /*46a0*/  SHF.L.U32 R8, R8, R27.reuse, RZ ;  /* 0x0000001b08087219 */ /* 0x088fe400000006ff */
[-CC-:B------:R-:W-:Y:S02]  /*46b0*/  SHF.R.U64 R25, R23, R27.reuse, R6.reuse ;  /* 0x0000001b17197219 */ /* 0x180fe40000001206 */
[----:B------:R-:W-:Y:S02]  /*46c0*/  LOP3.LUT R32, RZ, R8, RZ, 0x33, !PT ;  /* 0x00000008ff207212 */ /* 0x000fe400078e33ff */
[----:B------:R-:W-:Y:S01]  /*46d0*/  SHF.R.U32.HI R9, RZ, R27, R6 ;  /* 0x0000001bff097219 */ /* 0x000fe20000011606 */
[----:B------:R-:W3:Y:S01]  /*46e0*/  LDC R31, c[0x0][0x610] ;  /* 0x00018400ff1f7b82 */ /* 0x000ee20000000800 */
[----:B------:R-:W-:Y:S01]  /*46f0*/  IMAD.MOV.U32 R8, RZ, RZ, R25 ;  /* 0x000000ffff087224 */ /* 0x000fe200078e0019 */
[----:B------:R-:W-:Y:S06]  /*4700*/  @!P0 BRA `(.L_x_104) ;  /* 0x0000000000288947 */ /* 0x000fec0003800000 */
        /* <DEDUP_REMOVED lines=10> */
.L_x_104:
[----:B------:R-:W-:Y:S02]  /*47b0*/  ISETP.NE.AND P0, PT, R2, 0x1, PT ;  /* 0x000000010200780c */ /* 0x000fe40003f05270 */
[----:B-1----:R-:W-:Y:S01]  /*47c0*/  SHF.R.U64 R6, R8, R24, R9 ;  /* 0x0000001808067219 */ /* 0x002fe20000001209 */
[----:B0-----:R-:W-:Y:S01]  /*47d0*/  VIADD R9, R20, 0xffffffff ;  /* 0xffffffff14097836 */ /* 0x001fe20000000000 */
[----:B------:R-:W-:Y:S02]  /*47e0*/  SHF.L.U32 R30, R30, R27, RZ ;  /* 0x0000001b1e1e7219 */ /* 0x000fe400000006ff */
[----:B------:R-:W-:Y:S01]  /*47f0*/  LOP3.LUT R5, R23, R32, RZ, 0xc0, !PT ;  /* 0x0000002017057212 */ /* 0x000fe200078ec0ff */
[----:B------:R-:W-:-:S04]  /*4800*/  IMAD.MOV R8, RZ, RZ, -R6 ;  /* 0x000000ffff087224 */ /* 0x000fc800078e0a06 */
[----:B------:R-:W-:Y:S01]  /*4810*/  IMAD R6, R30, R6, R5 ;  /* 0x000000061e067224 */ /* 0x000fe200078e0205 */
[----:B------:R-:W-:Y:S01]  /*4820*/  LOP3.LUT R5, R14, R9, RZ, 0xc0, !PT ;  /* 0x000000090e057212 */ /* 0x000fe200078ec0ff */
[----:B------:R-:W-:Y:S02]  /*4830*/  @P0 IMAD R3, R7, R21, R4 ;  /* 0x0000001507030224 */ /* 0x000fe400078e0204 */
[----:B--2---:R-:W-:Y:S02]  /*4840*/  IMAD R4, R8, R26, R25 ;  /* 0x0000001a08047224 */ /* 0x004fe400078e0219 */
[----:B---3--:R-:W-:Y:S02]  /*4850*/  IMAD R3, R6, R31, R3 ;  /* 0x0000001f06037224 */ /* 0x008fe400078e0203 */
[----:B------:R-:W-:Y:S02]  /*4860*/  IMAD R4, R4, R20, R5 ;  /* 0x0000001404047224 */ /* 0x000fe400078e0205 */
[----:B------:R-:W-:-:S02]  /*4870*/  IMAD.MOV.U32 R8, RZ, RZ, 0x1 ;  /* 0x00000001ff087424 */ /* 0x000fc400078e00ff */
[----:B------:R-:W-:Y:S01]  /*4880*/  IMAD.MOV.U32 R6, RZ, RZ, R22 ;  /* 0x000000ffff067224 */ /* 0x000fe200078e0016 */
[----:B------:R-:W-:Y:S02]  /*4890*/  SEL R13, R4, R3, !P0 ;  /* 0x00000003040d7207 */ /* 0x000fe40004000000 */
[----:B------:R-:W-:-:S07]  /*48a0*/  SEL R20, R3, R4, !P0 ;  /* 0x0000000403147207 */ /* 0x000fce0004000000 */
.L_x_102:
[----:B------:R-:W-:-:S08]  /*48b0*/  NOP ;  /* 0x0000000000007918 */ /* 0x000fd00000000000 */
[----:B------:R-:W0:-:S00]  /*48c0*/  USETMAXREG.DEALLOC.CTAPOOL 0x28 ;  /* 0x00000028000079c8 */ /* 0x000e0000080e0500 */
[----:B0-----:R-:W-:-:S13]  /*48d0*/  ISETP.NE.AND P0, PT, R0, RZ, PT ;  /* 0x000000ff0000720c */ /* 0x001fda0003f05270 */
[----:B------:R-:W-:Y:S05]  /*48e0*/  @P0 EXIT ;  /* 0x000000000000094d */ /* 0x000fea0003800000 */
[----:B------:R-:W-:Y:S01]  /*48f0*/  LOP3.LUT P0, RZ, R8, 0xff, RZ, 0xc0, !PT ;  /* 0x000000ff08ff7812 */ /* 0x000fe2000780c0ff */
[----:B------:R-:W-:Y:S02]  /*4900*/  IMAD.MOV.U32 R0, RZ, RZ, 0x1 ;  /* 0x00000001ff007424 */ /* 0x000fe400078e00ff */
[----:B------:R-:W-:-:S10]  /*4910*/  IMAD.MOV.U32 R3, RZ, RZ, RZ ;  /* 0x000000ffff037224 */ /* 0x000fd400078e00ff */
[----:B------:R-:W-:Y:S05]  /*4920*/  @!P0 BRA `(.L_x_105) ;  /* 0x0000000c00408947 */ /* 0x000fea0003800000 */
[----:B------:R-:W0:Y:S01]  /*4930*/  LDC R0, c[0x0][0x28c] ;  /* 0x0000a300ff007b82 */ /* 0x000e220000000800 */
[----:B------:R-:W-:Y:S01]  /*4940*/  ULDC UR5, c[0x0][0x658] ;  /* 0x0001960000057ab9 */ /* 0x000fe20000000800 */
[----:B------:R-:W-:Y:S01]  /*4950*/  UMOV UR7, 0xffffffff ;  /* 0xffffffff00077882 */ /* 0x000fe20000000000 */
[----:B------:R-:W-:Y:S01]  /*4960*/  ULDC UR6, c[0x0][0xc] ;  /* 0x0000030000067ab9 */ /* 0x000fe20000000800 */
[----:B------:R-:W-:Y:S01]  /*4970*/  USHF.L.U32 UR8, UR7, UR5, URZ ;  /* 0x0000000507087299 */ /* 0x000fe2000800063f */
[----:B------:R-:W-:Y:S01]  /*4980*/  BSSY B0, `(.L_x_105) ;  /* 0x00000ca000007945 */ /* 0x000fe20003800000 */
[----:B------:R-:W-:Y:S01]  /*4990*/  UMOV UR9, 0x1 ;  /* 0x0000000100097882 */ /* 0x000fe20000000000 */
[----:B------:R-:W-:Y:S01]  /*49a0*/  ULDC UR7, c[0x0][0x10] ;  /* 0x0000040000077ab9 */ /* 0x000fe20000000800 */
[----:B------:R-:W1:Y:S01]  /*49b0*/  S2UR UR10, SR_CgaCtaId ;  /* 0x00000000000a79c3 */ /* 0x000e620000008800 */
[----:B------:R-:W-:Y:S01]  /*49c0*/  UIMAD.WIDE.U32 UR6, UR6, UR7, URZ ;  /* 0x00000007060672a5 */ /* 0x000fe2000f8e003f */
[----:B------:R-:W-:Y:S01]  /*49d0*/  IMAD.MOV.U32 R9, RZ, RZ, 0x1 ;  /* 0x00000001ff097424 */ /* 0x000fe200078e00ff */
[----:B------:R-:W-:Y:S01]  /*49e0*/  USHF.L.U32 UR18, UR9, UR5, URZ ;  /* 0x0000000509127299 */ /* 0x000fe2000800063f */
[----:B------:R-:W-:Y:S01]  /*49f0*/  LOP3.LUT R8, R19, 0x2, RZ, 0xfc, !PT ;  /* 0x0000000213087812 */ /* 0x000fe200078efcff */
[----:B------:R-:W-:Y:S01]  /*4a00*/  ULDC UR4, c[0x0][0x600] ;  /* 0x0001800000047ab9 */ /* 0x000fe20000000800 */
[----:B------:R-:W-:Y:S01]  /*4a10*/  ULDC UR5, c[0x0][0x14] ;  /* 0x0000050000057ab9 */ /* 0x000fe20000000800 */
[----:B------:R-:W-:-:S02]  /*4a20*/  UIADD3 UR4, UR4, -0x1, URZ ;  /* 0xffffffff04047890 */ /* 0x000fc4000fffe03f */
[----:B------:R-:W-:Y:S02]  /*4a30*/  UIMAD.WIDE.U32 UR22, UR6, UR5, URZ ;  /* 0x00000005061672a5 */ /* 0x000fe4000f8e003f */
[----:B------:R-:W-:Y:S02]  /*4a40*/  UIMAD UR13, UR7, UR5, URZ ;  /* 0x00000005070d72a4 */ /* 0x000fe4000f8e023f */
[----:B------:R-:W-:Y:S02]  /*4a50*/  ULOP3.LUT UR17, URZ, UR8, URZ, 0x33, !UPT ;  /* 0x000000083f117292 */ /* 0x000fe4000f8e333f */
[----:B------:R-:W-:Y:S01]  /*4a60*/  UIADD3 UR13, UR23, UR13, URZ ;  /* 0x0000000d170d7290 */ /* 0x000fe2000fffe03f */
[----:B0-----:R-:W-:Y:S01]  /*4a70*/  VIADD R0, R0, 0x1f ;  /* 0x0000001f00007836 */ /* 0x001fe20000000000 */
[----:B------:R-:W-:-:S04]  /*4a80*/  ULDC.64 UR24, c[0x0][0x198] ;  /* 0x0000660000187ab9 */ /* 0x000fc80000000a00 */
[----:B------:R-:W-:Y:S01]  /*4a90*/  SHF.R.S32.HI R3, RZ, 0x1f, R0 ;  /* 0x0000001fff037819 */ /* 0x000fe20000011400 */
[----:B-1----:R-:W-:-:S03]  /*4aa0*/  IMAD.U32 R11, RZ, RZ, UR10 ;  /* 0x0000000aff0b7e24 */ /* 0x002fc6000f8e00ff */
[----:B------:R-:W-:Y:S01]  /*4ab0*/  LEA.HI R3, R3, R0, RZ, 0x5 ;  /* 0x0000000003037211 */ /* 0x000fe200078f28ff */
[----:B------:R-:W-:-:S03]  /*4ac0*/  IMAD.MOV.U32 R0, RZ, RZ, 0x1 ;  /* 0x00000001ff007424 */ /* 0x000fc600078e00ff */
[----:B------:R-:W-:Y:S01]  /*4ad0*/  SHF.R.S32.HI R10, RZ, 0x5, R3 ;  /* 0x00000005ff0a7819 */ /* 0x000fe20000011403 */
[----:B------:R-:W-:-:S04]  /*4ae0*/  IMAD.MOV.U32 R3, RZ, RZ, RZ ;  /* 0x000000ffff037224 */ /* 0x000fc800078e00ff */
[----:B------:R-:W-:-:S07]  /*4af0*/  VIADD R12, R10, 0x1 ;  /* 0x000000010a0c7836 */ /* 0x000fce0000000000 */
.L_x_116:
[----:B------:R-:W-:-:S03]  /*4b00*/  UMOV UR5, 0xffffffff ;  /* 0xffffffff00057882 */ /* 0x000fc60000000000 */
[----:B------:R-:W-:Y:S05]  /*4b10*/  BRA.DIV UR5, `(.L_x_106) ;  /* 0x0000001205607947 */ /* 0x000fea000b800000 */
[----:B------:R-:W-:-:S13]  /*4b20*/  ELECT P6, URZ, PT ;  /* 0x00000000003f782f */ /* 0x000fda00038c0000 */
.L_x_132:
[----:B------:R-:W0:Y:S01]  /*4b30*/  LDC R4, c[0x0][0x28c] ;  /* 0x0000a300ff047b82 */ /* 0x000e220000000800 */
[----:B------:R-:W-:Y:S01]  /*4b40*/  BSSY B1, `(.L_x_107) ;  /* 0x000003b000017945 */ /* 0x000fe20003800000 */
[----:B0-----:R-:W-:-:S13]  /*4b50*/  ISETP.LT.OR P6, PT, R4, 0x1, !P6 ;  /* 0x000000010400780c */ /* 0x001fda00077c1670 */
[----:B------:R-:W-:Y:S05]  /*4b60*/  @P6 BRA `(.L_x_108) ;  /* 0x0000000000e06947 */ /* 0x000fea0003800000 */
[----:B------:R-:W-:Y:S02]  /*4b70*/  IMAD R20, R20, 0x8, R11 ;  /* 0x0000000814147824 */ /* 0x000fe400078e020b */
[----:B------:R-:W-:Y:S02]  /*4b80*/  IMAD.SHL.U32 R15, R13, 0x40, RZ ;  /* 0x000000400d0f7824 */ /* 0x000fe400078e00ff */
[----:B------:R-:W-:Y:S02]  /*4b90*/  IMAD.MOV.U32 R22, RZ, RZ, RZ ;  /* 0x000000ffff167224 */ /* 0x000fe400078e00ff */
[----:B------:R-:W-:Y:S02]  /*4ba0*/  IMAD.MOV.U32 R4, RZ, RZ, R12 ;  /* 0x000000ffff047224 */ /* 0x000fe400078e000c */
[----:B------:R-:W-:Y:S02]  /*4bb0*/  IMAD.MOV.U32 R5, RZ, RZ, R0 ;  /* 0x000000ffff057224 */ /* 0x000fe400078e0000 */
[----:B------:R-:W-:-:S02]  /*4bc0*/  IMAD.MOV.U32 R14, RZ, RZ, R3 ;  /* 0x000000ffff0e7224 */ /* 0x000fc400078e0003 */
[----:B------:R-:W-:-:S07]  /*4bd0*/  IMAD.SHL.U32 R21, R20, 0x10, RZ ;  /* 0x0000001014157824 */ /* 0x000fce00078e00ff */
.L_x_111:
[----:B------:R-:W0:Y:S01]  /*4be0*/  S2UR UR5, SR_CgaCtaId ;  /* 0x00000000000579c3 */ /* 0x000e220000008800 */
[----:B------:R-:W-:Y:S02]  /*4bf0*/  MOV R20, 0x400 ;  /* 0x0000040000147802 */ /* 0x000fe40000000f00 */
[----:B------:R-:W-:Y:S02]  /*4c00*/  SHF.L.U32 R7, R5, 0x1f, RZ ;  /* 0x0000001f05077819 */ /* 0x000fe400000006ff */
[----:B------:R-:W-:-:S13]  /*4c10*/  LOP3.LUT P1, RZ, R18, 0x7f, RZ, 0xc0, !PT ;  /* 0x0000007f12ff7812 */ /* 0x000fda000782c0ff */
[----:B------:R-:W1:Y:S01]  /*4c20*/  @!P1 LDC R13, c[0x0][0x500] ;  /* 0x00014000ff0d9b82 */ /* 0x000e620000000800 */
[----:B0-----:R-:W-:-:S05]  /*4c30*/  IMAD.U32 R11, RZ, RZ, UR5 ;  /* 0x00000005ff0b7e24 */ /* 0x001fca000f8e00ff */
[----:B------:R-:W-:-:S05]  /*4c40*/  LEA R23, R11, R20, 0x18 ;  /* 0x000000140b177211 */ /* 0x000fca00078ec0ff */
[----:B------:R-:W-:-:S04]  /*4c50*/  IMAD R20, R14, 0x8, R23 ;  /* 0x000000080e147824 */ /* 0x000fc800078e0217 */
[----:B------:R-:W0:Y:S02]  /*4c60*/  SYNCS.PHASECHK.TRANS64.TRYWAIT P0, [R20+URZ+0x48], R7 ;  /* 0x00004807140075a7 */ /* 0x000e24000800017f */
[----:B01----:R-:W-:Y:S05]  /*4c70*/  @!P0 BRA `(.L_x_109) ;  /* 0x0000001000288947 */ /* 0x003fea0003800000 */
.L_x_133:
[----:B0-----:R-:W-:Y:S01]  /*4c80*/  PRMT R7, R8, 0x9910, RZ ;  /* 0x0000991008077816 */ /* 0x001fe200000000ff */
[----:B------:R0:W-:Y:S03]  /*4c90*/  @!P1 SYNCS.ARRIVE.TRANS64 RZ, [R20+URZ], R13 ;  /* 0x0000000d14ff99a7 */ /* 0x0001e6000800003f */
[----:B------:R-:W-:-:S13]  /*4ca0*/  ISETP.NE.AND P0, PT, R7, 0x2, PT ;  /* 0x000000020700780c */ /* 0x000fda0003f05270 */
[----:B0-----:R-:W-:Y:S05]  /*4cb0*/  @P0 BRA `(.L_x_110) ;  /* 0x0000000000040947 */ /* 0x001fea0003800000 */
[----:B------:R-:W-:Y:S01]  /*4cc0*/  BPT.TRAP 0x1 ;  /* 0x000000040000795c */ /* 0x000fe20000300000 */
.L_x_110:
[----:B------:R-:W-:Y:S01]  /*4cd0*/  IMAD R7, R14, 0x8, R11 ;  /* 0x000000080e077824 */ /* 0x000fe200078e020b */
[----:B------:R-:W-:Y:S01]  /*4ce0*/  R2UR UR9, R20 ;  /* 0x00000000140972ca */ /* 0x000fe200000e0000 */
[----:B------:R-:W-:Y:S01]  /*4cf0*/  VIADD R4, R4, 0xffffffff ;  /* 0xffffffff04047836 */ /* 0x000fe20000000000 */
[----:B------:R-:W-:Y:S01]  /*4d00*/  UIADD3 UR6, UP0, UR24, 0xf0, URZ ;  /* 0x000000f018067890 */ /* 0x000fe2000ff1e03f */
[----:B------:R-:W-:Y:S01]  /*4d10*/  IMAD.SHL.U32 R7, R7, 0x200, RZ ;  /* 0x0000020007077824 */ /* 0x000fe200078e00ff */
[----:B------:R-:W-:Y:S01]  /*4d20*/  R2UR UR11, R21 ;  /* 0x00000000150b72ca */ /* 0x000fe200000e0000 */
[----:B------:R-:W-:Y:S01]  /*4d30*/  UIADD3 UR26, UP1, UR24, 0x1f0, URZ ;  /* 0x000001f0181a7890 */ /* 0x000fe2000ff3e03f */
[----:B------:R-:W-:Y:S01]  /*4d40*/  R2UR UR10, R22 ;  /* 0x00000000160a72ca */ /* 0x000fe200000e0000 */
[--C-:B------:R-:W-:Y:S01]  /*4d50*/  IMAD R7, R7, 0x4, R23.reuse ;  /* 0x0000000407077824 */ /* 0x100fe200078e0217 */
[----:B------:R-:W-:Y:S01]  /*4d60*/  R2UR UR12, R6 ;  /* 0x00000000060c72ca */ /* 0x000fe200000e0000 */
[C---:B------:R-:W-:Y:S01]  /*4d70*/  IMAD R23, R14.reuse, 0x2000, R23 ;  /* 0x000020000e177824 */ /* 0x040fe200078e0217 */
[----:B------:R-:W-:Y:S01]  /*4d80*/  R2UR UR19, R15 ;  /* 0x000000000f1372ca */ /* 0x000fe200000e0000 */
[----:B------:R-:W-:Y:S01]  /*4d90*/  UIADD3.X UR7, URZ, UR25, URZ, UP0, !UPT ;  /* 0x000000193f077290 */ /* 0x000fe200087fe43f */
[----:B------:R-:W-:Y:S01]  /*4da0*/  R2UR UR5, R7 ;  /* 0x00000000070572ca */ /* 0x000fe200000e0000 */
[----:B------:R-:W-:Y:S01]  /*4db0*/  VIADD R14, R14, 0x1 ;  /* 0x000000010e0e7836 */ /* 0x000fe20000000000 */
[----:B------:R-:W-:Y:S01]  /*4dc0*/  R2UR UR8, R23 ;  /* 0x00000000170872ca */ /* 0x000fe200000e0000 */
[----:B------:R-:W-:Y:S01]  /*4dd0*/  UIADD3.X UR27, URZ, UR25, URZ, UP1, !UPT ;  /* 0x000000193f1b7290 */ /* 0x000fe20008ffe43f */
[----:B------:R-:W-:Y:S01]  /*4de0*/  ISETP.GT.AND P1, PT, R4, 0x1, PT ;  /* 0x000000010400780c */ /* 0x000fe20003f24270 */
[----:B------:R-:W-:Y:S01]  /*4df0*/  UMOV UR20, 0xff0000 ;  /* 0x00ff000000147882 */ /* 0x000fe20000000000 */
[----:B------:R-:W-:Y:S01]  /*4e00*/  UMOV UR14, 0x0 ;  /* 0x00000000000e7882 */ /* 0x000fe20000000000 */
[----:B------:R-:W-:Y:S01]  /*4e10*/  UMOV UR15, 0x10000000 ;  /* 0x10000000000f7882 */ /* 0x000fe20000000000 */
[----:B------:R-:W-:Y:S01]  /*4e20*/  ISETP.NE.AND P0, PT, R14, 0x9, PT ;  /* 0x000000090e00780c */ /* 0x000fe20003f05270 */
[----:B------:R-:W-:-:S03]  /*4e30*/  VIADD R22, R22, 0x20 ;  /* 0x0000002016167836 */ /* 0x000fc60000000000 */
[----:B------:R-:W-:Y:S01]  /*4e40*/  SEL R20, RZ, 0x1, P0 ;  /* 0x00000001ff147807 */ /* 0x000fe20000000000 */
[----:B------:R-:W-:Y:S01]  /*4e50*/  UIADD3 UR5, UR5, 0x180, URZ ;  /* 0x0000018005057890 */ /* 0x000fe2000fffe03f */
[----:B------:R-:W-:Y:S01]  /*4e60*/  SEL R14, R14, RZ, P0 ;  /* 0x000000ff0e0e7207 */ /* 0x000fe20000000000 */
[----:B------:R-:W-:Y:S01]  /*4e70*/  UIADD3 UR16, UR8, 0x24180, URZ ;  /* 0x0002418008107890 */ /* 0x000fe2000fffe03f */
[----:B------:R-:W-:-:S04]  /*4e80*/  LOP3.LUT R5, R5, R20, RZ, 0x3c, !PT ;  /* 0x0000001405057212 */ /* 0x000fc800078e3cff */
[----:B------:R-:W-:Y:S02]  /*4e90*/  UMOV UR8, UR5 ;  /* 0x0000000500087c82 */ /* 0x000fe40008000000 */
[----:B------:R0:W-:Y:S02]  /*4ea0*/  UTMALDG.3D.MULTICAST [UR8], [UR6], UR20, desc[UR14] ;  /* 0x00000e08060073b4 */ /* 0x0001e40008011814 */
[----:B0-----:R-:W-:Y:S01]  /*4eb0*/  UMOV UR8, UR16 ;  /* 0x0000001000087c82 */ /* 0x001fe20008000000 */
[----:B------:R-:W-:Y:S02]  /*4ec0*/  UMOV UR11, UR19 ;  /* 0x00000013000b7c82 */ /* 0x000fe40008000000 */
[----:B------:R0:W-:Y:S02]  /*4ed0*/  UTMALDG.3D [UR8], [UR26], desc[UR14] ;  /* 0x00000e081a0075b4 */ /* 0x0001e40008011000 */
[----:B0-----:R-:W-:Y:S05]  /*4ee0*/  @P1 BRA `(.L_x_111) ;  /* 0xfffffffc003c1947 */ /* 0x001fea000383ffff */
.L_x_108:
[----:B------:R-:W-:Y:S05]  /*4ef0*/  BSYNC B1 ;  /* 0x0000000000017941 */ /* 0x000fea0003800000 */
.L_x_107:
[----:B------:R-:W-:Y:S01]  /*4f00*/  LOP3.LUT P1, RZ, R9, 0xff, RZ, 0xc0, !PT ;  /* 0x000000ff09ff7812 */ /* 0x000fe2000782c0ff */
[C---:B------:R-:W-:Y:S01]  /*4f10*/  IMAD.IADD R6, R10.reuse, 0x1, R3 ;  /* 0x000000010a067824 */ /* 0x040fe200078e0203 */
[----:B------:R-:W-:Y:S01]  /*4f20*/  ULDC.64 UR6, c[0x0][0x650] ;  /* 0x0001940000067ab9 */ /* 0x000fe20000000a00 */
[----:B------:R-:W-:Y:S01]  /*4f30*/  ISETP.GE.U32.AND P2, PT, R10, 0x9, PT ;  /* 0x000000090a00780c */ /* 0x000fe20003f46070 */
[----:B------:R-:W-:Y:S01]  /*4f40*/  BSSY B1, `(.L_x_112) ;  /* 0x000006b000017945 */ /* 0x000fe20003800000 */
[----:B------:R-:W-:Y:S01]  /*4f50*/  IMAD.MOV.U32 R20, RZ, RZ, -0x1 ;  /* 0xffffffffff147424 */ /* 0x000fe200078e00ff */
[----:B------:R-:W-:Y:S01]  /*4f60*/  ISETP.GT.U32.AND P0, PT, R6, 0x8, PT ;  /* 0x000000080600780c */ /* 0x000fe20003f04070 */
[----:B------:R-:W-:Y:S01]  /*4f70*/  IMAD.MOV.U32 R13, RZ, RZ, -0x1 ;  /* 0xffffffffff0d7424 */ /* 0x000fe200078e00ff */
[----:B------:R-:W-:Y:S02]  /*4f80*/  PRMT R9, RZ, 0x7610, R9 ;  /* 0x00007610ff097816 */ /* 0x000fe40000000009 */
[----:B------:R-:W-:-:S03]  /*4f90*/  ISETP.LT.U32.AND P0, PT, R10, 0x9, P0 ;  /* 0x000000090a00780c */ /* 0x000fc60000701070 */
[----:B------:R-:W0:Y:S01]  /*4fa0*/  @P1 S2R R11, SR_CgaCtaId ;  /* 0x00000000000b1919 */ /* 0x000e220000008800 */
[----:B------:R-:W-:-:S04]  /*4fb0*/  @P1 MOV R4, 0x400 ;  /* 0x0000040000041802 */ /* 0x000fc80000000f00 */
[----:B0-----:R-:W-:Y:S01]  /*4fc0*/  @P1 LEA R3, R11, R4, 0x18 ;  /* 0x000000040b031211 */ /* 0x001fe200078ec0ff */
[----:B------:R-:W-:-:S03]  /*4fd0*/  IMAD.WIDE.U32 R4, R6, 0x38e38e39, RZ ;  /* 0x38e38e3906047825 */ /* 0x000fc600078e00ff */
[----:B------:R0:W-:Y:S01]  /*4fe0*/  @P1 SYNCS.ARRIVE.TRANS64.A1T0 RZ, [R3+URZ+0xa8], RZ ;  /* 0x0000a8ff03ff19a7 */ /* 0x0001e2000810003f */
[----:B------:R-:W-:Y:S02]  /*4ff0*/  IADD3 R16, P1, R16, UR22, RZ ;  /* 0x0000001610107c10 */ /* 0x000fe4000ff3e0ff */
[----:B------:R-:W-:Y:S02]  /*5000*/  SHF.R.U32.HI R5, RZ, 0x1, R5 ;  /* 0x00000001ff057819 */ /* 0x000fe40000011605 */
[----:B------:R-:W-:Y:S02]  /*5010*/  IADD3.X R17, R17, UR13, RZ, P1, !PT ;  /* 0x0000000d11117c10 */ /* 0x000fe40008ffe4ff */
[----:B------:R-:W-:Y:S02]  /*5020*/  PRMT R4, RZ, 0x7610, R4 ;  /* 0x00007610ff047816 */ /* 0x000fe40000000004 */
[----:B0-----:R-:W-:Y:S02]  /*5030*/  SEL R3, RZ, 0x1, !P0 ;  /* 0x00000001ff037807 */ /* 0x001fe40004000000 */
[----:B------:R-:W-:-:S02]  /*5040*/  ISETP.GE.U32.AND P0, PT, R16, UR6, PT ;  /* 0x0000000610007c0c */ /* 0x000fc4000bf06070 */
[----:B------:R-:W-:Y:S01]  /*5050*/  LOP3.LUT R0, R0, R3, RZ, 0x3c, !PT ;  /* 0x0000000300007212 */ /* 0x000fe200078e3cff */
[----:B------:R-:W-:Y:S01]  /*5060*/  IMAD R3, R5, -0x9, R6 ;  /* 0xfffffff705037824 */ /* 0x000fe200078e0206 */
[----:B------:R-:W-:Y:S01]  /*5070*/  ISETP.GE.U32.AND.EX P0, PT, R17, UR7, PT, P0 ;  /* 0x0000000711007c0c */ /* 0x000fe2000bf06100 */
[----:B------:R-:W-:Y:S01]  /*5080*/  IMAD.MOV.U32 R6, RZ, RZ, -0x1 ;  /* 0xffffffffff067424 */ /* 0x000fe200078e00ff */
[----:B------:R-:W-:-:S11]  /*5090*/  @P2 LOP3.LUT R0, R0, 0x1, R5, 0x78, !PT ;  /* 0x0000000100002812 */ /* 0x000fd600078e7805 */
[----:B------:R-:W-:Y:S05]  /*50a0*/  @P0 BRA `(.L_x_113) ;  /* 0x0000000400500947 */ /* 0x000fea0003800000 */
[----:B------:R-:W0:Y:S01]  /*50b0*/  S2R R15, SR_CTAID.X ;  /* 0x00000000000f7919 */ /* 0x000e220000002500 */
[----:B------:R-:W-:Y:S01]  /*50c0*/  ULDC.64 UR6, c[0x0][0x628] ;  /* 0x00018a0000067ab9 */ /* 0x000fe20000000a00 */
[----:B------:R-:W1:Y:S01]  /*50d0*/  LDC R20, c[0x0][0x144] ;  /* 0x00005100ff147b82 */ /* 0x000e620000000800 */
[----:B------:R-:W-:Y:S01]  /*50e0*/  ISETP.NE.U32.AND P0, PT, RZ, UR6, PT ;  /* 0x00000006ff007c0c */ /* 0x000fe2000bf05070 */
[----:B------:R-:W2:Y:S01]  /*50f0*/  S2R R13, SR_CTAID.Y ;  /* 0x00000000000d7919 */ /* 0x000ea20000002600 */
[----:B------:R-:W-:Y:S01]  /*5100*/  ULDC UR8, c[0x0][0x630] ;  /* 0x00018c0000087ab9 */ /* 0x000fe20000000800 */
[----:B------:R-:W-:Y:S01]  /*5110*/  ULDC UR9, c[0x0][0x150] ;  /* 0x0000540000097ab9 */ /* 0x000fe20000000800 */
[----:B------:R-:W-:Y:S01]  /*5120*/  ISETP.NE.AND.EX P0, PT, RZ, UR7, PT, P0 ;  /* 0x00000007ff007c0c */ /* 0x000fe2000bf05300 */
[----:B------:R-:W-:Y:S02]  /*5130*/  IMAD.MOV.U32 R4, RZ, RZ, R16 ;  /* 0x000000ffff047224 */ /* 0x000fe400078e0010 */
[----:B------:R-:W-:Y:S01]  /*5140*/  IMAD.MOV.U32 R5, RZ, RZ, R17 ;  /* 0x000000ffff057224 */ /* 0x000fe200078e0011 */
[----:B0-----:R-:W-:-:S09]  /*5150*/  I2FP.F32.U32 R22, R15 ;  /* 0x0000000f00167245 */ /* 0x001fd20000201000 */
[----:B------:R-:W-:Y:S05]  /*5160*/  @!P0 BRA `(.L_x_114) ;  /* 0x0000000000288947 */ /* 0x000fea0003800000 */
[----:B------:R-:W-:Y:S02]  /*5170*/  ULDC UR5, c[0x0][0x634] ;  /* 0x00018d0000057ab9 */ /* 0x000fe40000000800 */
[----:B------:R-:W-:-:S05]  /*5180*/  IADD3 R5, P0, R16, UR5, RZ ;  /* 0x0000000510057c10 */ /* 0x000fca000ff1e0ff */
[----:B------:R-:W-:-:S04]  /*5190*/  IMAD.X R21, RZ, RZ, R17, P0 ;  /* 0x000000ffff157224 */ /* 0x000fc800000e0611 */
[----:B------:R-:W-:-:S04]  /*51a0*/  IMAD.WIDE.U32 R6, R21, UR6, RZ ;  /* 0x0000000615067c25 */ /* 0x000fc8000f8e00ff */
[----:B------:R-:W-:-:S04]  /*51b0*/  IMAD.WIDE.U32 R6, P0, R5, UR7, R6 ;  /* 0x0000000705067c25 */ /* 0x000fc8000f800006 */
[----:B------:R-:W-:-:S04]  /*51c0*/  IMAD.WIDE.U32 R4, R5, UR6, RZ ;  /* 0x0000000605047c25 */ /* 0x000fc8000f8e00ff */
[----:B------:R-:W-:Y:S01]  /*51d0*/  IMAD.MOV.U32 R4, RZ, RZ, R7 ;  /* 0x000000ffff047224 */ /* 0x000fe200078e0007 */
[----:B------:R-:W-:Y:S01]  /*51e0*/  IADD3 RZ, P1, R5, R6, RZ ;  /* 0x0000000605ff7210 */ /* 0x000fe20007f3e0ff */
[----:B------:R-:W-:-:S04]  /*51f0*/  IMAD.X R5, RZ, RZ, RZ, P0 ;  /* 0x000000ffff057224 */ /* 0x000fc800000e06ff */
[----:B------:R-:W-:-:S08]  /*5200*/  IMAD.WIDE.U32.X R4, R21, UR7, R4, P1 ;  /* 0x0000000715047c25 */ /* 0x000fd000088e0404 */
.L_x_114:
[----:B------:R-:W-:Y:S01]  /*5210*/  FMUL R22, R22, UR9 ;  /* 0x0000000916167c20 */ /* 0x000fe20008400000 */
[--C-:B------:R-:W-:Y:S01]  /*5220*/  SHF.R.U64 R14, R4, UR8, R5.reuse ;  /* 0x00000008040e7c19 */ /* 0x100fe20008001205 */
[----:B------:R-:W-:Y:S01]  /*5230*/  ULDC.64 UR6, c[0x0][0x620] ;  /* 0x0001880000067ab9 */ /* 0x000fe20000000a00 */
[----:B------:R-:W-:Y:S01]  /*5240*/  SHF.R.U32.HI R4, RZ, UR8, R5 ;  /* 0x00000008ff047c19 */ /* 0x000fe20008011605 */
[----:B------:R-:W-:Y:S01]  /*5250*/  ULDC.64 UR8, c[0x0][0x640] ;  /* 0x0001900000087ab9 */ /* 0x000fe20000000a00 */
[----:B------:R-:W-:Y:S01]  /*5260*/  IADD3 R5, P0, RZ, -R14, RZ ;  /* 0x8000000eff057210 */ /* 0x000fe20007f1e0ff */
[----:B------:R-:W0:Y:S01]  /*5270*/  F2I.U32.TRUNC.NTZ R22, R22 ;  /* 0x0000001600167305 */ /* 0x000e22000020f000 */
[----:B------:R-:W-:-:S03]  /*5280*/  ULDC UR5, c[0x0][0x618] ;  /* 0x0001860000057ab9 */ /* 0x000fc60000000800 */
[----:B------:R-:W-:Y:S01]  /*5290*/  IMAD.X R4, RZ, RZ, ~R4, P0 ;  /* 0x000000ffff047224 */ /* 0x000fe200000e0e04 */
[----:B------:R-:W-:-:S03]  /*52a0*/  ISETP.NE.U32.AND P0, PT, RZ, UR8, PT ;  /* 0x00000008ff007c0c */ /* 0x000fc6000bf05070 */
[----:B------:R-:W-:Y:S01]  /*52b0*/  IMAD R4, R4, UR6, RZ ;  /* 0x0000000604047c24 */ /* 0x000fe2000f8e02ff */
[----:B------:R-:W-:-:S03]  /*52c0*/  ISETP.NE.AND.EX P0, PT, RZ, UR9, PT, P0 ;  /* 0x00000009ff007c0c */ /* 0x000fc6000bf05300 */
[C---:B------:R-:W-:Y:S02]  /*52d0*/  IMAD R7, R5.reuse, UR7, R4 ;  /* 0x0000000705077c24 */ /* 0x040fe4000f8e0204 */
[----:B------:R-:W-:Y:S01]  /*52e0*/  IMAD.WIDE.U32 R4, R5, UR6, R16 ;  /* 0x0000000605047c25 */ /* 0x000fe2000f8e0010 */
[----:B------:R-:W-:-:S03]  /*52f0*/  ULDC UR6, c[0x0][0x154] ;  /* 0x0000550000067ab9 */ /* 0x000fc60000000800 */
[----:B0-----:R-:W-:Y:S02]  /*5300*/  IMAD.MOV R6, RZ, RZ, -R22 ;  /* 0x000000ffff067224 */ /* 0x001fe400078e0a16 */
[----:B------:R-:W-:Y:S02]  /*5310*/  IMAD.IADD R5, R5, 0x1, R7 ;  /* 0x0000000105057824 */ /* 0x000fe400078e0207 */
[----:B-1----:R-:W-:Y:S01]  /*5320*/  IMAD R15, R20, R6, R15 ;  /* 0x00000006140f7224 */ /* 0x002fe200078e020f */
[----:B--2---:R-:W-:Y:S01]  /*5330*/  I2FP.F32.U32 R6, R13 ;  /* 0x0000000d00067245 */ /* 0x004fe20000201000 */
[----:B------:R-:W0:Y:S01]  /*5340*/  LDC R20, c[0x0][0x148] ;  /* 0x00005200ff147b82 */ /* 0x000e220000000800 */
[--C-:B------:R-:W-:Y:S02]  /*5350*/  SHF.R.U64 R21, R4, UR5, R5.reuse ;  /* 0x0000000504157c19 */ /* 0x100fe40008001205 */
[----:B------:R-:W-:Y:S01]  /*5360*/  SHF.R.U32.HI R4, RZ, UR5, R5 ;  /* 0x00000005ff047c19 */ /* 0x000fe20008011605 */
[----:B------:R-:W-:Y:S01]  /*5370*/  FMUL R6, R6, UR6 ;  /* 0x0000000606067c20 */ /* 0x000fe20008400000 */
[----:B------:R-:W-:-:S02]  /*5380*/  ULDC UR5, c[0x0][0x608] ;  /* 0x0001820000057ab9 */ /* 0x000fc40000000800 */
[--C-:B------:R-:W-:Y:S01]  /*5390*/  SHF.R.U64 R23, R21, UR5, R4.reuse ;  /* 0x0000000515177c19 */ /* 0x100fe20008001204 */
[----:B------:R1:W2:Y:S01]  /*53a0*/  F2I.U32.TRUNC.NTZ R24, R6 ;  /* 0x0000000600187305 */ /* 0x0002a2000020f000 */
[----:B------:R-:W-:Y:S01]  /*53b0*/  SHF.R.U32.HI R4, RZ, UR5, R4 ;  /* 0x00000005ff047c19 */ /* 0x000fe20008011604 */
[----:B------:R-:W-:-:S03]  /*53c0*/  ULDC UR5, c[0x0][0x658] ;  /* 0x0001960000057ab9 */ /* 0x000fc60000000800 */
[--C-:B------:R-:W-:Y:S02]  /*53d0*/  SHF.R.U64 R22, R23, UR5, R4.reuse ;  /* 0x0000000517167c19 */ /* 0x100fe40008001204 */
[----:B------:R-:W-:-:S03]  /*53e0*/  SHF.R.U32.HI R25, RZ, UR5, R4 ;  /* 0x00000005ff197c19 */ /* 0x000fc60008011604 */
[----:B------:R-:W-:Y:S02]  /*53f0*/  IMAD.MOV.U32 R4, RZ, RZ, R22 ;  /* 0x000000ffff047224 */ /* 0x000fe400078e0016 */
[----:B------:R-:W-:Y:S01]  /*5400*/  IMAD.MOV.U32 R5, RZ, RZ, R25 ;  /* 0x000000ffff057224 */ /* 0x000fe200078e0019 */
[----:B-1----:R-:W-:Y:S06]  /*5410*/  @!P0 BRA `(.L_x_115) ;  /* 0x0000000000288947 */ /* 0x002fec0003800000 */
        /* <DEDUP_REMOVED lines=10> */
.L_x_115:
[----:B------:R-:W-:Y:S01]  /*54c0*/  ISETP.NE.AND P0, PT, R2, 0x1, PT ;  /* 0x000000010200780c */ /* 0x000fe20003f05270 */
[----:B------:R-:W-:Y:S01]  /*54d0*/  ULDC UR5, c[0x0][0x648] ;  /* 0x0001920000057ab9 */ /* 0x000fe20000000800 */
[----:B------:R-:W-:Y:S01]  /*54e0*/  LOP3.LUT R23, R23, UR17, RZ, 0xc0, !PT ;  /* 0x0000001117177c12 */ /* 0x000fe2000f8ec0ff */
[----:B--2---:R-:W-:Y:S01]  /*54f0*/  IMAD.MOV R24, RZ, RZ, -R24 ;  /* 0x000000ffff187224 */ /* 0x004fe200078e0a18 */
[----:B------:R-:W-:Y:S01]  /*5500*/  SHF.R.U64 R4, R4, UR5, R5 ;  /* 0x0000000504047c19 */ /* 0x000fe20008001205 */
[----:B------:R-:W-:Y:S01]  /*5510*/  ULDC UR5, c[0x0][0x638] ;  /* 0x00018e0000057ab9 */ /* 0x000fe20000000800 */
[----:B------:R-:W-:Y:S01]  /*5520*/  LOP3.LUT R21, R21, UR4, RZ, 0xc0, !PT ;  /* 0x0000000415157c12 */ /* 0x000fe2000f8ec0ff */
[----:B------:R-:W-:Y:S01]  /*5530*/  ULDC UR6, c[0x0][0x610] ;  /* 0x0001840000067ab9 */ /* 0x000fe20000000800 */
[----:B------:R-:W-:Y:S02]  /*5540*/  IMAD.MOV.U32 R6, RZ, RZ, R14 ;  /* 0x000000ffff067224 */ /* 0x000fe400078e000e */
[----:B------:R-:W-:-:S02]  /*5550*/  IMAD.MOV R5, RZ, RZ, -R4 ;  /* 0x000000ffff057224 */ /* 0x000fc400078e0a04 */
[----:B------:R-:W-:Y:S02]  /*5560*/  IMAD R4, R4, UR18, R23 ;  /* 0x0000001204047c24 */ /* 0x000fe4000f8e0217 */
[----:B0-----:R-:W-:Y:S02]  /*5570*/  @P0 IMAD R15, R20, R24, R13 ;  /* 0x00000018140f0224 */ /* 0x001fe400078e020d */
[----:B------:R-:W-:Y:S01]  /*5580*/  IMAD R22, R5, UR5, R22 ;  /* 0x0000000505167c24 */ /* 0x000fe2000f8e0216 */
[----:B------:R-:W-:Y:S01]  /*5590*/  ULDC UR5, c[0x0][0x600] ;  /* 0x0001800000057ab9 */ /* 0x000fe20000000800 */
[----:B------:R-:W-:Y:S02]  /*55a0*/  IMAD R15, R4, UR6, R15 ;  /* 0x00000006040f7c24 */ /* 0x000fe4000f8e020f */
[----:B------:R-:W-:Y:S02]  /*55b0*/  IMAD R22, R22, UR5, R21 ;  /* 0x0000000516167c24 */ /* 0x000fe4000f8e0215 */
[----:B------:R-:W-:-:S03]  /*55c0*/  IMAD.MOV.U32 R4, RZ, RZ, 0x1 ;  /* 0x00000001ff047424 */ /* 0x000fc600078e00ff */
[----:B------:R-:W-:Y:S02]  /*55d0*/  SEL R13, R22, R15, !P0 ;  /* 0x0000000f160d7207 */ /* 0x000fe40004000000 */
[----:B------:R-:W-:-:S07]  /*55e0*/  SEL R20, R15, R22, !P0 ;  /* 0x000000160f147207 */ /* 0x000fce0004000000 */
.L_x_113:
[----:B------:R-:W-:Y:S05]  /*55f0*/  BSYNC B1 ;  /* 0x0000000000017941 */ /* 0x000fea0003800000 */
.L_x_112:
[----:B------:R-:W-:-:S13]  /*5600*/  LOP3.LUT P0, RZ, R4, 0xff, RZ, 0xc0, !PT ;  /* 0x000000ff04ff7812 */ /* 0x000fda000780c0ff */
[----:B------:R-:W-:Y:S05]  /*5610*/  @P0 BRA `(.L_x_116) ;  /* 0xfffffff400380947 */ /* 0x000fea000383ffff */
[----:B------:R-:W-:Y:S05]  /*5620*/  BSYNC B0 ;  /* 0x0000000000007941 */ /* 0x000fea0003800000 */
.L_x_105:
[----:B------:R-:W-:-:S03]  /*5630*/  UMOV UR5, 0xffffffff ;  /* 0xffffffff00057882 */ /* 0x000fc60000000000 */
[----:B------:R-:W-:Y:S05]  /*5640*/  BRA.DIV UR5, `(.L_x_117) ;  /* 0x0000000605c87947 */ /* 0x000fea000b800000 */
[----:B------:R-:W-:-:S13]  /*5650*/  ELECT P6, URZ, PT ;  /* 0x00000000003f782f */ /* 0x000fda00038c0000 */
.L_x_136:
[----:B------:R-:W-:Y:S04]  /*5660*/  BSSY B0, `(.L_x_118) ;  /* 0x0000058000007945 */ /* 0x000fe80003800000 */
[----:B------:R-:W-:Y:S05]  /*5670*/  @!P6 BRA `(.L_x_119) ;  /* 0x000000040058e947 */ /* 0x000fea0003800000 */
[----:B------:R-:W-:-:S04]  /*5680*/  LOP3.LUT R19, R19, 0x2, RZ, 0xfc, !PT ;  /* 0x0000000213137812 */ /* 0x000fc800078efcff */
[----:B------:R-:W-:-:S13]  /*5690*/  ISETP.NE.AND P0, PT, R19, 0x3, PT ;  /* 0x000000031300780c */ /* 0x000fda0003f05270 */
[----:B------:R-:W-:Y:S05]  /*56a0*/  @!P0 BRA `(.L_x_120) ;  /* 0x0000000000048947 */ /* 0x000fea0003800000 */
[----:B------:R-:W-:Y:S01]  /*56b0*/  BPT.TRAP 0x1 ;  /* 0x000000040000795c */ /* 0x000fe20000300000 */
.L_x_120:
[----:B------:R-:W0:Y:S01]  /*56c0*/  S2R R5, SR_CgaCtaId ;  /* 0x0000000000057919 */ /* 0x000e220000008800 */
[----:B------:R-:W-:Y:S02]  /*56d0*/  MOV R2, 0x400 ;  /* 0x0000040000027802 */ /* 0x000fe40000000f00 */
[----:B------:R-:W-:Y:S02]  /*56e0*/  SHF.L.U32 R4, R0, 0x1f, RZ ;  /* 0x0000001f00047819 */ /* 0x000fe400000006ff */
[----:B0-----:R-:W-:-:S05]  /*56f0*/  LEA R2, R5, R2, 0x18 ;  /* 0x0000000205027211 */ /* 0x001fca00078ec0ff */
[----:B------:R-:W-:-:S04]  /*5700*/  VIADD R2, R2, 0x48 ;  /* 0x0000004802027836 */ /* 0x000fc80000000000 */
[C---:B------:R-:W-:Y:S02]  /*5710*/  IMAD R7, R3.reuse, 0x8, R2 ;  /* 0x0000000803077824 */ /* 0x040fe400078e0202 */
[----:B------:R-:W-:Y:S02]  /*5720*/  VIADD R3, R3, 0x1 ;  /* 0x0000000103037836 */ /* 0x000fe40000000000 */
[----:B------:R-:W0:Y:S03]  /*5730*/  SYNCS.PHASECHK.TRANS64.TRYWAIT P0, [R7+URZ], R4 ;  /* 0x00000004070075a7 */ /* 0x000e26000800017f */
[----:B------:R-:W-:-:S04]  /*5740*/  ISETP.NE.AND P1, PT, R3, 0x9, PT ;  /* 0x000000090300780c */ /* 0x000fc80003f25270 */
[----:B------:R-:W-:Y:S02]  /*5750*/  SEL R5, RZ, 0x1, P1 ;  /* 0x00000001ff057807 */ /* 0x000fe40000800000 */
[----:B------:R-:W-:Y:S02]  /*5760*/  SEL R3, R3, RZ, P1 ;  /* 0x000000ff03037207 */ /* 0x000fe40000800000 */
[----:B------:R-:W-:-:S03]  /*5770*/  LOP3.LUT R6, R0, R5, RZ, 0x3c, !PT ;  /* 0x0000000500067212 */ /* 0x000fc600078e3cff */
[----:B------:R-:W-:Y:S01]  /*5780*/  IMAD R8, R3, 0x8, R2 ;  /* 0x0000000803087824 */ /* 0x000fe200078e0202 */
[----:B------:R-:W-:Y:S01]  /*5790*/  SHF.L.U32 R5, R6, 0x1f, RZ ;  /* 0x0000001f06057819 */ /* 0x000fe200000006ff */
[----:B0-----:R-:W-:Y:S06]  /*57a0*/  @!P0 BRA `(.L_x_121) ;  /* 0x0000000400908947 */ /* 0x001fec0003800000 */
.L_x_137:
[----:B------:R-:W1:Y:S01]  /*57b0*/  SYNCS.PHASECHK.TRANS64.TRYWAIT P0, [R8+URZ], R5 ;  /* 0x00000005080075a7 */ /* 0x000e62000800017f */
[----:B------:R-:W-:-:S05]  /*57c0*/  VIADD R0, R3, 0x1 ;  /* 0x0000000103007836 */ /* 0x000fca0000000000 */
[----:B------:R-:W-:-:S04]  /*57d0*/  ISETP.NE.AND P1, PT, R0, 0x9, PT ;  /* 0x000000090000780c */ /* 0x000fc80003f25270 */
[----:B------:R-:W-:Y:S02]  /*57e0*/  SEL R3, RZ, 0x1, P1 ;  /* 0x00000001ff037807 */ /* 0x000fe40000800000 */
[----:B0-----:R-:W-:Y:S02]  /*57f0*/  SEL R7, R0, RZ, P1 ;  /* 0x000000ff00077207 */ /* 0x001fe40000800000 */
[----:B------:R-:W-:-:S03]  /*5800*/  LOP3.LUT R6, R6, R3, RZ, 0x3c, !PT ;  /* 0x0000000306067212 */ /* 0x000fc600078e3cff */
[----:B------:R-:W-:Y:S01]  /*5810*/  IMAD R9, R7, 0x8, R2 ;  /* 0x0000000807097824 */ /* 0x000fe200078e0202 */
[----:B------:R-:W-:Y:S01]  /*5820*/  SHF.L.U32 R4, R6, 0x1f, RZ ;  /* 0x0000001f06047819 */ /* 0x000fe200000006ff */
[----:B-1----:R-:W-:Y:S06]  /*5830*/  @!P0 BRA `(.L_x_122) ;  /* 0x0000000400808947 */ /* 0x002fec0003800000 */
.L_x_138:
[----:B------:R-:W1:Y:S01]  /*5840*/  SYNCS.PHASECHK.TRANS64.TRYWAIT P0, [R9+URZ], R4 ;  /* 0x00000004090075a7 */ /* 0x000e62000800017f */
[----:B------:R-:W-:-:S05]  /*5850*/  VIADD R0, R7, 0x1 ;  /* 0x0000000107007836 */ /* 0x000fca0000000000 */
[----:B------:R-:W-:-:S04]  /*5860*/  ISETP.NE.AND P1, PT, R0, 0x9, PT ;  /* 0x000000090000780c */ /* 0x000fc80003f25270 */
[----:B------:R-:W-:Y:S02]  /*5870*/  SEL R3, RZ, 0x1, P1 ;  /* 0x00000001ff037807 */ /* 0x000fe40000800000 */
[----:B------:R-:W-:Y:S02]  /*5880*/  SEL R7, R0, RZ, P1 ;  /* 0x000000ff00077207 */ /* 0x000fe40000800000 */
[----:B------:R-:W-:-:S03]  /*5890*/  LOP3.LUT R6, R6, R3, RZ, 0x3c, !PT ;  /* 0x0000000306067212 */ /* 0x000fc600078e3cff */
[----:B0-----:R-:W-:Y:S01]  /*58a0*/  IMAD R8, R7, 0x8, R2 ;  /* 0x0000000807087824 */ /* 0x001fe200078e0202 */
[----:B------:R-:W-:Y:S01]  /*58b0*/  SHF.L.U32 R5, R6, 0x1f, RZ ;  /* 0x0000001f06057819 */ /* 0x000fe200000006ff */
[----:B-1----:R-:W-:Y:S06]  /*58c0*/  @!P0 BRA `(.L_x_123) ;  /* 0x0000000400708947 */ /* 0x002fec0003800000 */
.L_x_139:
        /* <DEDUP_REMOVED lines=9> */
.L_x_140:
        /* <DEDUP_REMOVED lines=9> */
.L_x_141:
        /* <DEDUP_REMOVED lines=9> */
.L_x_142:
[----:B------:R-:W1:Y:S01]  /*5a80*/  SYNCS.PHASECHK.TRANS64.TRYWAIT P0, [R9+URZ], R4 ;  /* 0x00000004090075a7 */ /* 0x000e62000800017f */
[----:B------:R-:W-:-:S05]  /*5a90*/  VIADD R0, R7, 0x1 ;  /* 0x0000000107007836 */ /* 0x000fca0000000000 */
[----:B------:R-:W-:-:S04]  /*5aa0*/  ISETP.NE.AND P1, PT, R0, 0x9, PT ;  /* 0x000000090000780c */ /* 0x000fc80003f25270 */
[----:B------:R-:W-:Y:S02]  /*5ab0*/  SEL R3, RZ, 0x1, P1 ;  /* 0x00000001ff037807 */ /* 0x000fe40000800000 */
[----:B------:R-:W-:Y:S02]  /*5ac0*/  SEL R7, R0, RZ, P1 ;  /* 0x000000ff00077207 */ /* 0x000fe40000800000 */
[----:B------:R-:W-:-:S03]  /*5ad0*/  LOP3.LUT R11, R6, R3, RZ, 0x3c, !PT ;  /* 0x00000003060b7212 */ /* 0x000fc600078e3cff */
[----:B------:R-:W-:Y:S01]  /*5ae0*/  IMAD R6, R7, 0x8, R2 ;  /* 0x0000000807067824 */ /* 0x000fe200078e0202 */
[----:B0-----:R-:W-:Y:S01]  /*5af0*/  SHF.L.U32 R5, R11, 0x1f, RZ ;  /* 0x0000001f0b057819 */ /* 0x001fe200000006ff */
[----:B-1----:R-:W-:Y:S06]  /*5b00*/  @!P0 BRA `(.L_x_127) ;  /* 0x0000000400308947 */ /* 0x002fec0003800000 */
.L_x_143:
[----:B------:R-:W1:Y:S01]  /*5b10*/  SYNCS.PHASECHK.TRANS64.TRYWAIT P0, [R6+URZ], R5 ;  /* 0x00000005060075a7 */ /* 0x000e62000800017f */
[----:B------:R-:W-:-:S05]  /*5b20*/  VIADD R0, R7, 0x1 ;  /* 0x0000000107007836 */ /* 0x000fca0000000000 */
[----:B------:R-:W-:-:S04]  /*5b30*/  ISETP.NE.AND P1, PT, R0, 0x9, PT ;  /* 0x000000090000780c */ /* 0x000fc80003f25270 */
[----:B0-----:R-:W-:Y:S02]  /*5b40*/  SEL R4, RZ, 0x1, P1 ;  /* 0x00000001ff047807 */ /* 0x001fe40000800000 */
[----:B------:R-:W-:Y:S02]  /*5b50*/  SEL R3, R0, RZ, P1 ;  /* 0x000000ff00037207 */ /* 0x000fe40000800000 */
[----:B------:R-:W-:Y:S01]  /*5b60*/  LOP3.LUT R0, R11, R4, RZ, 0x3c, !PT ;  /* 0x000000040b007212 */ /* 0x000fe200078e3cff */
[----:B-1----:R-:W-:Y:S06]  /*5b70*/  @!P0 BRA `(.L_x_128) ;  /* 0x0000000400288947 */ /* 0x002fec0003800000 */
.L_x_144:
[----:B------:R-:W-:Y:S01]  /*5b80*/  IMAD R3, R3, 0x8, R2 ;  /* 0x0000000803037824 */ /* 0x000fe200078e0202 */
[----:B------:R-:W-:-:S07]  /*5b90*/  SHF.L.U32 R0, R0, 0x1f, RZ ;  /* 0x0000001f00007819 */ /* 0x000fce00000006ff */
.L_x_129:
[----:B-1----:R1:W2:Y:S02]  /*5ba0*/  SYNCS.PHASECHK.TRANS64.TRYWAIT P0, [R3+URZ], R0 ;  /* 0x00000000030075a7 */ /* 0x0022a4000800017f */
[----:B--2---:R-:W-:Y:S05]  /*5bb0*/  @!P0 NANOSLEEP.SYNCS 0x989680 ;  /* 0x009896800000895d */ /* 0x004fea0003900000 */
[----:B------:R-:W2:Y:S02]  /*5bc0*/  @!P0 SYNCS.PHASECHK.TRANS64 P0, [R3+URZ], R0 ;  /* 0x00000000030085a7 */ /* 0x000ea4000800007f */
[----:B--2---:R-:W-:Y:S05]  /*5bd0*/  @!P0 BRA `(.L_x_129) ;  /* 0xfffffffc00f08947 */ /* 0x004fea000383ffff */
.L_x_119:
[----:B------:R-:W-:Y:S05]  /*5be0*/  BSYNC B0 ;  /* 0x0000000000007941 */ /* 0x000fea0003800000 */
.L_x_118:
[----:B------:R-:W-:Y:S05]  /*5bf0*/  EXIT ;  /* 0x000000000000794d */ /* 0x000fea0003800000 */
.L_x_22:
[----:B---3--:R3:W4:Y:S02]  /*5c00*/  SYNCS.PHASECHK.TRANS64.TRYWAIT P1, [R3+URZ], R0 ;  /* 0x00000000030075a7 */ /* 0x008724000802017f */
[----:B----4-:R-:W-:Y:S05]  /*5c10*/  @!P1 NANOSLEEP.SYNCS 0x989680 ;  /* 0x009896800000995d */ /* 0x010fea0003900000 */
[----:B------:R-:W4:Y:S02]  /*5c20*/  @!P1 SYNCS.PHASECHK.TRANS64 P1, [R3+URZ], R0 ;  /* 0x00000000030095a7 */ /* 0x000f24000802007f */
[----:B----4-:R-:W-:Y:S05]  /*5c30*/  @!P1 BRA `(.L_x_22) ;  /* 0xfffffffc00f09947 */ /* 0x010fea000383ffff */
[----:B------:R-:W-:Y:S05]  /*5c40*/  BRA `(.L_x_21) ;  /* 0xffffffb800487947 */ /* 0x000fea000383ffff */
.L_x_27:
[----:B-1----:R1:W2:Y:S02]  /*5c50*/  SYNCS.PHASECHK.TRANS64.TRYWAIT P1, [R5+URZ], R4 ;  /* 0x00000004050075a7 */ /* 0x0022a4000802017f */
[----:B--2---:R-:W-:Y:S05]  /*5c60*/  @!P1 NANOSLEEP.SYNCS 0x989680 ;  /* 0x009896800000995d */ /* 0x004fea0003900000 */
[----:B------:R-:W2:Y:S02]  /*5c70*/  @!P1 SYNCS.PHASECHK.TRANS64 P1, [R5+URZ], R4 ;  /* 0x00000004050095a7 */ /* 0x000ea4000802007f */
[----:B--2---:R-:W-:Y:S05]  /*5c80*/  @!P1 BRA `(.L_x_27) ;  /* 0xfffffffc00f09947 */ /* 0x004fea000383ffff */
[----:B------:R-:W-:Y:S05]  /*5c90*/  BRA `(.L_x_26) ;  /* 0xffffffbc00387947 */ /* 0x000fea000383ffff */
.L_x_106:
[----:B------:R-:W-:Y:S01]  /*5ca0*/  BSSY B1, `(.L_x_130) ;  /* 0x0000006000017945 */ /* 0x000fe20003800000 */
[----:B------:R-:W-:-:S07]  /*5cb0*/  IMAD.MOV.U32 R15, RZ, RZ, -0x1 ;  /* 0xffffffffff0f7424 */ /* 0x000fce00078e00ff */
[----:B------:R-:W-:Y:S05]  /*5cc0*/  WARPSYNC.COLLECTIVE R15, `(.L_x_131) ;  /* 0x000000000f0c7348 */ /* 0x000fea0003c00000 */
[----:B------:R-:W-:Y:S02]  /*5cd0*/  ELECT P6, UR62, PT ;  /* 0x00000000003e782f */ /* 0x000fe400038c0000 */
[----:B------:R-:W-:Y:S01]  /*5ce0*/  MOV R14, UR62 ;  /* 0x0000003e000e7c02 */ /* 0x000fe20008000f00 */
[----:B------:R-:W-:Y:S10]  /*5cf0*/  ENDCOLLECTIVE ;  /* 0x000000000000791b */ /* 0x000ff40003800000 */
.L_x_131:
[----:B------:R-:W-:Y:S05]  /*5d00*/  BSYNC B1 ;  /* 0x0000000000017941 */ /* 0x000fea0003800000 */
.L_x_130:
[----:B------:R-:W-:Y:S05]  /*5d10*/  BRA `(.L_x_132) ;  /* 0xffffffec00847947 */ /* 0x000fea000383ffff */
.L_x_109:
[----:B0-----:R0:W1:Y:S02]  /*5d20*/  SYNCS.PHASECHK.TRANS64.TRYWAIT P0, [R20+URZ+0x48], R7 ;  /* 0x00004807140075a7 */ /* 0x001064000800017f */
[----:B-1----:R-:W-:Y:S05]  /*5d30*/  @!P0 NANOSLEEP.SYNCS 0x989680 ;  /* 0x009896800000895d */ /* 0x002fea0003900000 */
[----:B------:R-:W1:Y:S02]  /*5d40*/  @!P0 SYNCS.PHASECHK.TRANS64 P0, [R20+URZ+0x48], R7 ;  /* 0x00004807140085a7 */ /* 0x000e64000800007f */
[----:B-1----:R-:W-:Y:S05]  /*5d50*/  @!P0 BRA `(.L_x_109) ;  /* 0xfffffffc00f08947 */ /* 0x002fea000383ffff */
[----:B------:R-:W-:Y:S05]  /*5d60*/  BRA `(.L_x_133) ;  /* 0xffffffec00c47947 */ /* 0x000fea000383ffff */
.L_x_117:
[----:B------:R-:W-:Y:S01]  /*5d70*/  BSSY B0, `(.L_x_134) ;  /* 0x0000006000007945 */ /* 0x000fe20003800000 */
[----:B------:R-:W-:-:S07]  /*5d80*/  IMAD.MOV.U32 R15, RZ, RZ, -0x1 ;  /* 0xffffffffff0f7424 */ /* 0x000fce00078e00ff */
[----:B------:R-:W-:Y:S05]  /*5d90*/  WARPSYNC.COLLECTIVE R15, `(.L_x_135) ;  /* 0x000000000f0c7348 */ /* 0x000fea0003c00000 */
[----:B------:R-:W-:Y:S02]  /*5da0*/  ELECT P6, UR62, PT ;  /* 0x00000000003e782f */ /* 0x000fe400038c0000 */
[----:B------:R-:W-:Y:S01]  /*5db0*/  MOV R14, UR62 ;  /* 0x0000003e000e7c02 */ /* 0x000fe20008000f00 */
[----:B------:R-:W-:Y:S10]  /*5dc0*/  ENDCOLLECTIVE ;  /* 0x000000000000791b */ /* 0x000ff40003800000 */
.L_x_135:
[----:B------:R-:W-:Y:S05]  /*5dd0*/  BSYNC B0 ;  /* 0x0000000000007941 */ /* 0x000fea0003800000 */
.L_x_134:
[----:B------:R-:W-:Y:S05]  /*5de0*/  BRA `(.L_x_136) ;  /* 0xfffffff8001c7947 */ /* 0x000fea000383ffff */
.L_x_121:
[----:B0-----:R0:W1:Y:S02]  /*5df0*/  SYNCS.PHASECHK.TRANS64.TRYWAIT P0, [R7+URZ], R4 ;  /* 0x00000004070075a7 */ /* 0x001064000800017f */
[----:B-1----:R-:W-:Y:S05]  /*5e00*/  @!P0 NANOSLEEP.SYNCS 0x989680 ;  /* 0x009896800000895d */ /* 0x002fea0003900000 */
[----:B------:R-:W1:Y:S02]  /*5e10*/  @!P0 SYNCS.PHASECHK.TRANS64 P0, [R7+URZ], R4 ;  /* 0x00000004070085a7 */ /* 0x000e64000800007f */
[----:B-1----:R-:W-:Y:S05]  /*5e20*/  @!P0 BRA `(.L_x_121) ;  /* 0xfffffffc00f08947 */ /* 0x002fea000383ffff */
[----:B------:R-:W-:Y:S05]  /*5e30*/  BRA `(.L_x_137) ;  /* 0xfffffff8005c7947 */ /* 0x000fea000383ffff */
.L_x_122:
[----:B0-----:R0:W1:Y:S02]  /*5e40*/  SYNCS.PHASECHK.TRANS64.TRYWAIT P0, [R8+URZ], R5 ;  /* 0x00000005080075a7 */ /* 0x001064000800017f */
[----:B-1----:R-:W-:Y:S05]  /*5e50*/  @!P0 NANOSLEEP.SYNCS 0x989680 ;  /* 0x009896800000895d */ /* 0x002fea0003900000 */
[----:B------:R-:W1:Y:S02]  /*5e60*/  @!P0 SYNCS.PHASECHK.TRANS64 P0, [R8+URZ], R5 ;  /* 0x00000005080085a7 */ /* 0x000e64000800007f */
[----:B-1----:R-:W-:Y:S05]  /*5e70*/  @!P0 BRA `(.L_x_122) ;  /* 0xfffffffc00f08947 */ /* 0x002fea000383ffff */
[----:B------:R-:W-:Y:S05]  /*5e80*/  BRA `(.L_x_138) ;  /* 0xfffffff8006c7947 */ /* 0x000fea000383ffff */
.L_x_123:
[----:B0-----:R0:W1:Y:S02]  /*5e90*/  SYNCS.PHASECHK.TRANS64.TRYWAIT P0, [R9+URZ], R4 ;  /* 0x00000004090075a7 */ /* 0x001064000800017f */
[----:B-1----:R-:W-:Y:S05]  /*5ea0*/  @!P0 NANOSLEEP.SYNCS 0x989680 ;  /* 0x009896800000895d */ /* 0x002fea0003900000 */
[----:B------:R-:W1:Y:S02]  /*5eb0*/  @!P0 SYNCS.PHASECHK.TRANS64 P0, [R9+URZ], R4 ;  /* 0x00000004090085a7 */ /* 0x000e64000800007f */
[----:B-1----:R-:W-:Y:S05]  /*5ec0*/  @!P0 BRA `(.L_x_123) ;  /* 0xfffffffc00f08947 */ /* 0x002fea000383ffff */
[----:B------:R-:W-:Y:S05]  /*5ed0*/  BRA `(.L_x_139) ;  /* 0xfffffff8007c7947 */ /* 0x000fea000383ffff */
.L_x_124:
[----:B0-----:R0:W1:Y:S02]  /*5ee0*/  SYNCS.PHASECHK.TRANS64.TRYWAIT P0, [R8+URZ], R5 ;  /* 0x00000005080075a7 */ /* 0x001064000800017f */
[----:B-1----:R-:W-:Y:S05]  /*5ef0*/  @!P0 NANOSLEEP.SYNCS 0x989680 ;  /* 0x009896800000895d */ /* 0x002fea0003900000 */
[----:B------:R-:W1:Y:S02]  /*5f00*/  @!P0 SYNCS.PHASECHK.TRANS64 P0, [R8+URZ], R5 ;  /* 0x00000005080085a7 */ /* 0x000e64000800007f */
[----:B-1----:R-:W-:Y:S05]  /*5f10*/  @!P0 BRA `(.L_x_124) ;  /* 0xfffffffc00f08947 */ /* 0x002fea000383ffff */
[----:B------:R-:W-:Y:S05]  /*5f20*/  BRA `(.L_x_140) ;  /* 0xfffffff8008c7947 */ /* 0x000fea000383ffff */
.L_x_125:
[----:B0-----:R0:W1:Y:S02]  /*5f30*/  SYNCS.PHASECHK.TRANS64.TRYWAIT P0, [R9+URZ], R4 ;  /* 0x00000004090075a7 */ /* 0x001064000800017f */
[----:B-1----:R-:W-:Y:S05]  /*5f40*/  @!P0 NANOSLEEP.SYNCS 0x989680 ;  /* 0x009896800000895d */ /* 0x002fea0003900000 */
[----:B------:R-:W1:Y:S02]  /*5f50*/  @!P0 SYNCS.PHASECHK.TRANS64 P0, [R9+URZ], R4 ;  /* 0x00000004090085a7 */ /* 0x000e64000800007f */
[----:B-1----:R-:W-:Y:S05]  /*5f60*/  @!P0 BRA `(.L_x_125) ;  /* 0xfffffffc00f08947 */ /* 0x002fea000383ffff */
[----:B------:R-:W-:Y:S05]  /*5f70*/  BRA `(.L_x_141) ;  /* 0xfffffff8009c7947 */ /* 0x000fea000383ffff */
.L_x_126:
[----:B0-----:R0:W1:Y:S02]  /*5f80*/  SYNCS.PHASECHK.TRANS64.TRYWAIT P0, [R8+URZ], R5 ;  /* 0x00000005080075a7 */ /* 0x001064000800017f */
[----:B-1----:R-:W-:Y:S05]  /*5f90*/  @!P0 NANOSLEEP.SYNCS 0x989680 ;  /* 0x009896800000895d */ /* 0x002fea0003900000 */
[----:B------:R-:W1:Y:S02]  /*5fa0*/  @!P0 SYNCS.PHASECHK.TRANS64 P0, [R8+URZ], R5 ;  /* 0x00000005080085a7 */ /* 0x000e64000800007f */
[----:B-1----:R-:W-:Y:S05]  /*5fb0*/  @!P0 BRA `(.L_x_126) ;  /* 0xfffffffc00f08947 */ /* 0x002fea000383ffff */
[----:B------:R-:W-:Y:S05]  /*5fc0*/  BRA `(.L_x_142) ;  /* 0xfffffff800ac7947 */ /* 0x000fea000383ffff */
.L_x_127:
[----:B0-----:R0:W1:Y:S02]  /*5fd0*/  SYNCS.PHASECHK.TRANS64.TRYWAIT P0, [R9+URZ], R4 ;  /* 0x00000004090075a7 */ /* 0x001064000800017f */
[----:B-1----:R-:W-:Y:S05]  /*5fe0*/  @!P0 NANOSLEEP.SYNCS 0x989680 ;  /* 0x009896800000895d */ /* 0x002fea0003900000 */
[----:B------:R-:W1:Y:S02]  /*5ff0*/  @!P0 SYNCS.PHASECHK.TRANS64 P0, [R9+URZ], R4 ;  /* 0x00000004090085a7 */ /* 0x000e64000800007f */
[----:B-1----:R-:W-:Y:S05]  /*6000*/  @!P0 BRA `(.L_x_127) ;  /* 0xfffffffc00f08947 */ /* 0x002fea000383ffff */
[----:B------:R-:W-:Y:S05]  /*6010*/  BRA `(.L_x_143) ;  /* 0xfffffff800bc7947 */ /* 0x000fea000383ffff */
.L_x_128:
[----:B0-----:R0:W1:Y:S02]  /*6020*/  SYNCS.PHASECHK.TRANS64.TRYWAIT P0, [R6+URZ], R5 ;  /* 0x00000005060075a7 */ /* 0x001064000800017f */
[----:B-1----:R-:W-:Y:S05]  /*6030*/  @!P0 NANOSLEEP.SYNCS 0x989680 ;  /* 0x009896800000895d */ /* 0x002fea0003900000 */
[----:B------:R-:W1:Y:S02]  /*6040*/  @!P0 SYNCS.PHASECHK.TRANS64 P0, [R6+URZ], R5 ;  /* 0x00000005060085a7 */ /* 0x000e64000800007f */
[----:B-1----:R-:W-:Y:S05]  /*6050*/  @!P0 BRA `(.L_x_128) ;  /* 0xfffffffc00f08947 */ /* 0x002fea000383ffff */
[----:B------:R-:W-:Y:S05]  /*6060*/  BRA `(.L_x_144) ;  /* 0xfffffff800c47947 */ /* 0x000fea000383ffff */
.L_x_145:
[----:B------:R-:W-:-:S00]  /*6070*/  BRA `(.L_x_145) ;  /* 0xfffffffc00fc7947 */ /* 0x000fc0000383ffff */
[----:B------:R-:W-:-:S00]  /*6080*/  NOP ;  /* 0x0000000000007918 */ /* 0x000fc00000000000 */
[----:B------:R-:W-:-:S00]  /*6090*/  NOP ;  /* 0x0000000000007918 */ /* 0x000fc00000000000 */
[----:B------:R-:W-:-:S00]  /*60a0*/  NOP ;  /* 0x0000000000007918 */ /* 0x000fc00000000000 */
[----:B------:R-:W-:-:S00]  /*60b0*/  NOP ;  /* 0x0000000000007918 */ /* 0x000fc00000000000 */
[----:B------:R-:W-:-:S00]  /*60c0*/  NOP ;  /* 0x0000000000007918 */ /* 0x000fc00000000000 */
[----:B------:R-:W-:-:S00]  /*60d0*/  NOP ;  /* 0x0000000000007918 */ /* 0x000fc00000000000 */
[----:B------:R-:W-:-:S00]  /*60e0*/  NOP ;  /* 0x0000000000007918 */ /* 0x000fc00000000000 */
[----:B------:R-:W-:-:S00]  /*60f0*/  NOP ;  /* 0x0000000000007918 */ /* 0x000fc00000000000 */
.L_x_146:


//--------------------- .nv.global.init           --------------------------
	.section	.nv.global.init,"aw",@progbits
.nv.global.init:
	.type		$str$22,@object
	.size		$str$22,($str$23 - $str$22)
$str$22:
        /*0000*/ 	.byte	0x6b, 0x5f, 0x74, 0x69, 0x6c, 0x65, 0x5f, 0x63, 0x6f, 0x75, 0x6e, 0x74, 0x20, 0x3e, 0x3d, 0x20
        /*0010*/ 	.byte	0x31, 0x00
	.type		$str$23,@object
	.size		$str$23,(__unnamed_1 - $str$23)
$str$23:
        /*0012*/ 	.byte	0x2f, 0x74, 0x6d, 0x70, 0x2f, 0x63, 0x75, 0x74, 0x6c, 0x61, 0x73, 0x73, 0x5f, 0x73, 0x77, 0x65
        /*0022*/ 	.byte	0x65, 0x70, 0x5f, 0x73, 0x72, 0x63, 0x2f, 0x69, 0x6e, 0x63, 0x6c, 0x75, 0x64, 0x65, 0x2f, 0x63
        /*0032*/ 	.byte	0x75, 0x74, 0x6c, 0x61, 0x73, 0x73, 0x2f, 0x67, 0x65, 0x6d, 0x6d, 0x2f, 0x63, 0x6f, 0x6c, 0x6c
        /*0042*/ 	.byte	0x65, 0x63, 0x74, 0x69, 0x76, 0x65, 0x2f, 0x73, 0x6d, 0x39, 0x30, 0x5f, 0x6d, 0x6d, 0x61, 0x5f
        /*0052*/ 	.byte	0x74, 0x6d, 0x61, 0x5f, 0x67, 0x6d, 0x6d, 0x61, 0x5f, 0x73, 0x73, 0x5f, 0x77, 0x61, 0x72, 0x70
        /*0062*/ 	.byte	0x73, 0x70, 0x65, 0x63, 0x69, 0x61, 0x6c, 0x69, 0x7a, 0x65, 0x64, 0x2e, 0x68, 0x70, 0x70, 0x00
	.type		__unnamed_1,@object
	.size		__unnamed_1,(.L_0 - __unnamed_1)
__unnamed_1:
        /*0072*/ 	.byte	0x76, 0x6f, 0x69, 0x64, 0x20, 0x63, 0x75, 0x74, 0x6c, 0x61, 0x73, 0x73, 0x3a, 0x3a, 0x67, 0x65
        /* <DEDUP_REMOVED lines=175> */
        /*0b72*/ 	.byte	0x69, 0x64, 0x65, 0x6e, 0x74, 0x69, 0x74, 0x79, 0x5d, 0x00
.L_0:


//--------------------- .nv.shared._ZN7cutlass13device_kernelINS_4gemm6kernel13GemmUniversalIN4cute5tupleIJiiiiEEENS1_10collective13CollectiveMmaINS1_34MainloopSm90TmaGmmaWarpSpecializedILi9ENS5_IJNS4_1CILi1EEENSA_ILi8EEESB_EEENS1_35KernelTmaWarpSpecializedCooperativeEEENS5_IJNSA_ILi128EEENSA_ILi64EEENSA_ILi32EEEEEEfNS5_IJlSB_lEEEfSK_NS4_8TiledMMAINS4_8MMA_AtomIJNS4_4SM904GMMA29MMA_64x64x8_F32TF32TF32_SS_TNILNSO_7ScaleInE1ELSQ_1EEEEEENS4_6LayoutINS5_IJNSA_ILi2EEESB_SB_EEENS5_IJSB_NSA_ILi0EEESW_EEEEENS5_IJNS4_10UnderscoreESZ_SZ_EEEEENS4_23SM90_TMA_LOAD_MULTICASTENS4_14ComposedLayoutINS4_7SwizzleILi3ELi4ELi3EEENS4_18smem_ptr_flag_bitsILi32EEENST_INS5_IJSC_SI_EEENS5_IJSI_SB_EEEEEEEvNS4_8identityENS4_13SM90_TMA_LOADES1B_vS1C_EENS_8epilogue10collective6detail29Sm90TmaWarpSpecializedAdapterINS1G_15DefaultEpilogueIfSK_SK_NS1F_6thread17LinearCombinationIfLi1EffLNS1K_9ScaleType4KindE0ELNS_15FloatRoundStyleE2EfEENS1_15EpilogueDefaultEEEEEvvEEEEvNT_6ParamsE --------------------------
	.section	.nv.shared._ZN7cutlass13device_kernelINS_4gemm6kernel13GemmUniversalIN4cute5tupleIJiiiiEEENS1_10collective13CollectiveMmaINS1_34MainloopSm90TmaGmmaWarpSpecializedILi9ENS5_IJNS4_1CILi1EEENSA_ILi8EEESB_EEENS1_35KernelTmaWarpSpecializedCooperativeEEENS5_IJNSA_ILi128EEENSA_ILi64EEENSA_ILi32EEEEEEfNS5_IJlSB_lEEEfSK_NS4_8TiledMMAINS4_8MMA_AtomIJNS4_4SM904GMMA29MMA_64x64x8_F32TF32TF32_SS_TNILNSO_7ScaleInE1ELSQ_1EEEEEENS4_6LayoutINS5_IJNSA_ILi2EEESB_SB_EEENS5_IJSB_NSA_ILi0EEESW_EEEEENS5_IJNS4_10UnderscoreESZ_SZ_EEEEENS4_23SM90_TMA_LOAD_MULTICASTENS4_14ComposedLayoutINS4_7SwizzleILi3ELi4ELi3EEENS4_18smem_ptr_flag_bitsILi32EEENST_INS5_IJSC_SI_EEENS5_IJSI_SB_EEEEEEEvNS4_8identityENS4_13SM90_TMA_LOADES1B_vS1C_EENS_8epilogue10collective6detail29Sm90TmaWarpSpecializedAdapterINS1G_15DefaultEpilogueIfSK_SK_NS1F_6thread17LinearCombinationIfLi1EffLNS1K_9ScaleType4KindE0ELNS_15FloatRoundStyleE2EfEENS1_15EpilogueDefaultEEEEEvvEEEEvNT_6ParamsE,"aw",@nobits
	.sectionflags	@""
	.align	16
	.zero		1024


//--------------------- .nv.shared.reserved.0     --------------------------
	.section	.nv.shared.reserved.0,"aw",@nobits
	.weak		__nv_reservedSMEM_offset_0_alias
	.size		__nv_reservedSMEM_offset_0_alias, 0, 0
	.other		__nv_reservedSMEM_offset_0_alias,@"STO_CUDA_RESERVED_SHARED STV_DEFAULT"
__nv_reservedSMEM_offset_0_alias:
	.zero		0


//--------------------- .nv.global                --------------------------
	.section	.nv.global,"aw",@nobits
.nv.global:
	.type		_ZN40_INTERNAL_d7bb83ba_4_k_cu_806087d4_312424cute1_E,@object
	.size		_ZN40_INTERNAL_d7bb83ba_4_k_cu_806087d4_312424cute1_E,(_ZN40_INTERNAL_d7bb83ba_4_k_cu_806087d4_312424cuda3std3__45__cpo6cbeginE - _ZN40_INTERNAL_d7bb83ba_4_k_cu_806087d4_312424cute1_E)
_ZN40_INTERNAL_d7bb83ba_4_k_cu_806087d4_312424cute1_E:
	.zero		1
	.type		_ZN40_INTERNAL_d7bb83ba_4_k_cu_806087d4_312424cuda3std3__45__cpo6cbeginE,@object
	.size		_ZN40_INTERNAL_d7bb83ba_4_k_cu_806087d4_312424cuda3std3__45__cpo6cbeginE,(_ZN40_INTERNAL_d7bb83ba_4_k_cu_806087d4_312424cuda3std3__48in_placeE - _ZN40_INTERNAL_d7bb83ba_4_k_cu_806087d4_312424cuda3std3__45__cpo6cbeginE)
_ZN40_INTERNAL_d7bb83ba_4_k_cu_806087d4_312424cuda3std3__45__cpo6cbeginE:
	.zero		1
	.type		_ZN40_INTERNAL_d7bb83ba_4_k_cu_806087d4_312424cuda3std3__48in_placeE,@object
	.size		_ZN40_INTERNAL_d7bb83ba_4_k_cu_806087d4_312424cuda3std3__48in_placeE,(_ZN40_INTERNAL_d7bb83ba_4_k_cu_806087d4_312424cuda3std6ranges3__45__cpo9iter_moveE - _ZN40_INTERNAL_d7bb83ba_4_k_cu_806087d4_312424cuda3std3__48in_placeE)
_ZN40_INTERNAL_d7bb83ba_4_k_cu_806087d4_312424cuda3std3__48in_placeE:
	.zero		1
	.type		_ZN40_INTERNAL_d7bb83ba_4_k_cu_806087d4_312424cuda3std6ranges3__45__cpo9iter_moveE,@object
	.size		_ZN40_INTERNAL_d7bb83ba_4_k_cu_806087d4_312424cuda3std6ranges3__45__cpo9iter_moveE,(_ZN40_INTERNAL_d7bb83ba_4_k_cu_806087d4_312424cuda3std3__45__cpo5beginE - _ZN40_INTERNAL_d7bb83ba_4_k_cu_806087d4_312424cuda3std6ranges3__45__cpo9iter_moveE)
_ZN40_INTERNAL_d7bb83ba_4_k_cu_806087d4_312424cuda3std6ranges3__45__cpo9iter_moveE:
	.zero		1
	.type		_ZN40_INTERNAL_d7bb83ba_4_k_cu_806087d4_312424cuda3std3__45__cpo5beginE,@object
	.size		_ZN40_INTERNAL_d7bb83ba_4_k_cu_806087d4_312424cuda3std3__45__cpo5beginE,(_ZN40_INTERNAL_d7bb83ba_4_k_cu_806087d4_312424cuda3std3__442_GLOBAL__N__d7bb83ba_4_k_cu_806087d4_312426ignoreE - _ZN40_INTERNAL_d7bb83ba_4_k_cu_806087d4_312424cuda3std3__45__cpo5beginE)
_ZN40_INTERNAL_d7bb83ba_4_k_cu_806087d4_312424cuda3std3__45__cpo5beginE:
	.zero		1
	.type		_ZN40_INTERNAL_d7bb83ba_4_k_cu_806087d4_312424cuda3std3__442_GLOBAL__N__d7bb83ba_4_k_cu_806087d4_312426ignoreE,@object
	.size		_ZN40_INTERNAL_d7bb83ba_4_k_cu_806087d4_312424cuda3std3__442_GLOBAL__N__d7bb83ba_4_k_cu_806087d4_312426ignoreE,(_ZN40_INTERNAL_d7bb83ba_4_k_cu_806087d4_312424cute7productE - _ZN40_INTERNAL_d7bb83ba_4_k_cu_806087d4_312424cuda3std3__442_GLOBAL__N__d7bb83ba_4_k_cu_806087d4_312426ignoreE)
_ZN40_INTERNAL_d7bb83ba_4_k_cu_806087d4_312424cuda3std3__442_GLOBAL__N__d7bb83ba_4_k_cu_806087d4_312426ignoreE:
	.zero		1
	.type		_ZN40_INTERNAL_d7bb83ba_4_k_cu_806087d4_312424cute7productE,@object
	.size		_ZN40_INTERNAL_d7bb83ba_4_k_cu_806087d4_312424cute7productE,(_ZN40_INTERNAL_d7bb83ba_4_k_cu_806087d4_312424cuda3std3__45__cpo3endE - _ZN40_INTERNAL_d7bb83ba_4_k_cu_806087d4_312424cute7productE)
_ZN40_INTERNAL_d7bb83ba_4_k_cu_806087d4_312424cute7productE:
	.zero		1
	.type		_ZN40_INTERNAL_d7bb83ba_4_k_cu_806087d4_312424cuda3std3__45__cpo3endE,@object
	.size		_ZN40_INTERNAL_d7bb83ba_4_k_cu_806087d4_312424cuda3std3__45__cpo3endE,(_ZN40_INTERNAL_d7bb83ba_4_k_cu_806087d4_312424cuda3std3__419piecewise_constructE - _ZN40_INTERNAL_d7bb83ba_4_k_cu_806087d4_312424cuda3std3__45__cpo3endE)
_ZN40_INTERNAL_d7bb83ba_4_k_cu_806087d4_312424cuda3std3__45__cpo3endE:
	.zero		1
	.type		_ZN40_INTERNAL_d7bb83ba_4_k_cu_806087d4_312424cuda3std3__419piecewise_constructE,@object
	.size		_ZN40_INTERNAL_d7bb83ba_4_k_cu_806087d4_312424cuda3std3__419piecewise_constructE,(_ZN40_INTERNAL_d7bb83ba_4_k_cu_806087d4_312424cuda3std3__45__cpo4cendE - _ZN40_INTERNAL_d7bb83ba_4_k_cu_806087d4_312424cuda3std3__419piecewise_constructE)
_ZN40_INTERNAL_d7bb83ba_4_k_cu_806087d4_312424cuda3std3__419piecewise_constructE:
	.zero		1
	.type		_ZN40_INTERNAL_d7bb83ba_4_k_cu_806087d4_312424cuda3std3__45__cpo4cendE,@object
	.size		_ZN40_INTERNAL_d7bb83ba_4_k_cu_806087d4_312424cuda3std3__45__cpo4cendE,(_ZN40_INTERNAL_d7bb83ba_4_k_cu_806087d4_312424cuda3std6ranges3__45__cpo4swapE - _ZN40_INTERNAL_d7bb83ba_4_k_cu_806087d4_312424cuda3std3__45__cpo4cendE)
_ZN40_INTERNAL_d7bb83ba_4_k_cu_806087d4_312424cuda3std3__45__cpo4cendE:
	.zero		1
	.type		_ZN40_INTERNAL_d7bb83ba_4_k_cu_806087d4_312424cuda3std6ranges3__45__cpo4swapE,@object
	.size		_ZN40_INTERNAL_d7bb83ba_4_k_cu_806087d4_312424cuda3std6ranges3__45__cpo4swapE,(.L_8 - _ZN40_INTERNAL_d7bb83ba_4_k_cu_806087d4_312424cuda3std6ranges3__45__cpo4swapE)
_ZN40_INTERNAL_d7bb83ba_4_k_cu_806087d4_312424cuda3std6ranges3__45__cpo4swapE:
	.zero		1
.L_8:


//--------------------- .nv.constant0._ZN7cutlass13device_kernelINS_4gemm6kernel13GemmUniversalIN4cute5tupleIJiiiiEEENS1_10collective13CollectiveMmaINS1_34MainloopSm90TmaGmmaWarpSpecializedILi9ENS5_IJNS4_1CILi1EEENSA_ILi8EEESB_EEENS1_35KernelTmaWarpSpecializedCooperativeEEENS5_IJNSA_ILi128EEENSA_ILi64EEENSA_ILi32EEEEEEfNS5_IJlSB_lEEEfSK_NS4_8TiledMMAINS4_8MMA_AtomIJNS4_4SM904GMMA29MMA_64x64x8_F32TF32TF32_SS_TNILNSO_7ScaleInE1ELSQ_1EEEEEENS4_6LayoutINS5_IJNSA_ILi2EEESB_SB_EEENS5_IJSB_NSA_ILi0EEESW_EEEEENS5_IJNS4_10UnderscoreESZ_SZ_EEEEENS4_23SM90_TMA_LOAD_MULTICASTENS4_14ComposedLayoutINS4_7SwizzleILi3ELi4ELi3EEENS4_18smem_ptr_flag_bitsILi32EEENST_INS5_IJSC_SI_EEENS5_IJSI_SB_EEEEEEEvNS4_8identityENS4_13SM90_TMA_LOADES1B_vS1C_EENS_8epilogue10collective6detail29Sm90TmaWarpSpecializedAdapterINS1G_15DefaultEpilogueIfSK_SK_NS1F_6thread17LinearCombinationIfLi1EffLNS1K_9ScaleType4KindE0ELNS_15FloatRoundStyleE2EfEENS1_15EpilogueDefaultEEEEEvvEEEEvNT_6ParamsE --------------------------
	.section	.nv.constant0._ZN7cutlass13device_kernelINS_4gemm6kernel13GemmUniversalIN4cute5tupleIJiiiiEEENS1_10collective13CollectiveMmaINS1_34MainloopSm90TmaGmmaWarpSpecializedILi9ENS5_IJNS4_1CILi1EEENSA_ILi8EEESB_EEENS1_35KernelTmaWarpSpecializedCooperativeEEENS5_IJNSA_ILi128EEENSA_ILi64EEENSA_ILi32EEEEEEfNS5_IJlSB_lEEEfSK_NS4_8TiledMMAINS4_8MMA_AtomIJNS4_4SM904GMMA29MMA_64x64x8_F32TF32TF32_SS_TNILNSO_7ScaleInE1ELSQ_1EEEEEENS4_6LayoutINS5_IJNSA_ILi2EEESB_SB_EEENS5_IJSB_NSA_ILi0EEESW_EEEEENS5_IJNS4_10UnderscoreESZ_SZ_EEEEENS4_23SM90_TMA_LOAD_MULTICASTENS4_14ComposedLayoutINS4_7SwizzleILi3ELi4ELi3EEENS4_18smem_ptr_flag_bitsILi32EEENST_INS5_IJSC_SI_EEENS5_IJSI_SB_EEEEEEEvNS4_8identityENS4_13SM90_TMA_LOADES1B_vS1C_EENS_8epilogue10collective6detail29Sm90TmaWarpSpecializedAdapterINS1G_15DefaultEpilogueIfSK_SK_NS1F_6thread17LinearCombinationIfLi1EffLNS1K_9ScaleType4KindE0ELNS_15FloatRoundStyleE2EfEENS1_15EpilogueDefaultEEEEEvvEEEEvNT_6ParamsE,"a",@progbits
	.sectionflags	@""
	.align	4
.nv.constant0._ZN7cutlass13device_kernelINS_4gemm6kernel13GemmUniversalIN4cute5tupleIJiiiiEEENS1_10collective13CollectiveMmaINS1_34MainloopSm90TmaGmmaWarpSpecializedILi9ENS5_IJNS4_1CILi1EEENSA_ILi8EEESB_EEENS1_35KernelTmaWarpSpecializedCooperativeEEENS5_IJNSA_ILi128EEENSA_ILi64EEENSA_ILi32EEEEEEfNS5_IJlSB_lEEEfSK_NS4_8TiledMMAINS4_8MMA_AtomIJNS4_4SM904GMMA29MMA_64x64x8_F32TF32TF32_SS_TNILNSO_7ScaleInE1ELSQ_1EEEEEENS4_6LayoutINS5_IJNSA_ILi2EEESB_SB_EEENS5_IJSB_NSA_ILi0EEESW_EEEEENS5_IJNS4_10UnderscoreESZ_SZ_EEEEENS4_23SM90_TMA_LOAD_MULTICASTENS4_14ComposedLayoutINS4_7SwizzleILi3ELi4ELi3EEENS4_18smem_ptr_flag_bitsILi32EEENST_INS5_IJSC_SI_EEENS5_IJSI_SB_EEEEEEEvNS4_8identityENS4_13SM90_TMA_LOADES1B_vS1C_EENS_8epilogue10collective6detail29Sm90TmaWarpSpecializedAdapterINS1G_15DefaultEpilogueIfSK_SK_NS1F_6thread17LinearCombinationIfLi1EffLNS1K_9ScaleType4KindE0ELNS_15FloatRoundStyleE2EfEENS1_15EpilogueDefaultEEEEEvvEEEEvNT_6ParamsE:
	.zero		1664


//--------------------- SYMBOLS --------------------------

	.type		.nv.reservedSmem.offset0,@object
	.size		.nv.reservedSmem.offset0,0x4
	.type		__assertfail,@function
